//
// Generated by NVIDIA NVVM Compiler
//
// Compiler Build ID: CL-36424714
// Cuda compilation tools, release 13.0, V13.0.88
// Based on NVVM 20.0.0
//

.version 9.0
.target sm_100
.address_size 64

	// .globl	_Z6kernelPKfiiiPfm

.visible .entry _Z6kernelPKfiiiPfm(
	.param .u64 .ptr .align 1 _Z6kernelPKfiiiPfm_param_0,
	.param .u32 _Z6kernelPKfiiiPfm_param_1,
	.param .u32 _Z6kernelPKfiiiPfm_param_2,
	.param .u32 _Z6kernelPKfiiiPfm_param_3,
	.param .u64 .ptr .align 1 _Z6kernelPKfiiiPfm_param_4,
	.param .u64 _Z6kernelPKfiiiPfm_param_5
)
{
	.reg .pred 	%p<57>;
	.reg .b32 	%r<92>;
	.reg .b32 	%f<83>;
	.reg .b64 	%rd<64>;

	ld.param.u64 	%rd15, [_Z6kernelPKfiiiPfm_param_0];
	ld.param.u32 	%r52, [_Z6kernelPKfiiiPfm_param_1];
	ld.param.u32 	%r53, [_Z6kernelPKfiiiPfm_param_2];
	ld.param.u32 	%r54, [_Z6kernelPKfiiiPfm_param_3];
	ld.param.u64 	%rd13, [_Z6kernelPKfiiiPfm_param_4];
	ld.param.u64 	%rd14, [_Z6kernelPKfiiiPfm_param_5];
	cvta.to.global.u64 	%rd1, %rd15;
	mov.u32 	%r55, %ntid.x;
	mov.u32 	%r56, %ctaid.x;
	mov.u32 	%r57, %tid.x;
	mad.lo.s32 	%r1, %r55, %r56, %r57;
	shl.b32 	%r58, %r54, 1;
	cvt.s64.s32 	%rd16, %r58;
	cvt.s64.s32 	%rd17, %r52;
	sub.s64 	%rd18, %rd16, %rd17;
	add.s64 	%rd2, %rd18, %rd14;
	cvt.s64.s32 	%rd3, %r53;
	or.b64  	%rd19, %rd2, %rd3;
	and.b64  	%rd20, %rd19, -4294967296;
	setp.ne.s64 	%p1, %rd20, 0;
	@%p1 bra 	$L__BB0_2;
	cvt.u32.u64 	%r59, %rd3;
	cvt.u32.u64 	%r60, %rd2;
	div.u32 	%r61, %r60, %r59;
	cvt.u64.u32 	%rd63, %r61;
	bra.uni 	$L__BB0_3;
$L__BB0_2:
	div.u64 	%rd63, %rd2, %rd3;
$L__BB0_3:
	cvt.u32.u64 	%r62, %rd63;
	add.s32 	%r63, %r62, 1;
	setp.ge.s32 	%p2, %r1, %r63;
	@%p2 bra 	$L__BB0_46;
	setp.lt.s32 	%p3, %r52, 1;
	mov.f32 	%f62, 0f00000000;
	@%p3 bra 	$L__BB0_45;
	mul.lo.s32 	%r2, %r53, %r1;
	sub.s32 	%r3, %r2, %r54;
	and.b32  	%r4, %r52, 7;
	setp.lt.u32 	%p4, %r52, 8;
	mov.f32 	%f62, 0f00000000;
	mov.b32 	%r90, 0;
	@%p4 bra 	$L__BB0_24;
	and.b32  	%r90, %r52, 2147483640;
	neg.s32 	%r88, %r90;
	sub.s32 	%r65, %r2, %r54;
	add.s32 	%r87, %r65, 3;
	add.s32 	%r86, %r65, 1;
	add.s32 	%r85, %r65, 2;
	add.s32 	%r84, %r65, 4;
	add.s32 	%r83, %r65, 5;
	add.s32 	%r82, %r65, 6;
	add.s32 	%r81, %r65, 7;
	mov.f32 	%f62, 0f00000000;
	mov.u32 	%r80, %r3;
$L__BB0_7:
	.pragma "nounroll";
	cvt.s64.s32 	%rd7, %r85;
	cvt.s64.s32 	%rd8, %r87;
	cvt.s64.s32 	%rd9, %r84;
	cvt.s64.s32 	%rd10, %r83;
	cvt.s64.s32 	%rd11, %r82;
	cvt.s64.s32 	%rd12, %r81;
	cvt.s64.s32 	%rd21, %r80;
	add.s32 	%r23, %r87, -3;
	setp.lt.s32 	%p5, %r23, 0;
	setp.le.u64 	%p6, %rd14, %rd21;
	or.pred  	%p7, %p5, %p6;
	@%p7 bra 	$L__BB0_9;
	mul.wide.u32 	%rd22, %r23, 4;
	add.s64 	%rd23, %rd1, %rd22;
	ld.global.f32 	%f42, [%rd23];
	add.f32 	%f62, %f62, %f42;
$L__BB0_9:
	cvt.u32.u64 	%r66, %rd8;
	add.s32 	%r24, %r66, -2;
	setp.lt.s32 	%p8, %r24, 0;
	cvt.s64.s32 	%rd24, %r86;
	setp.le.u64 	%p9, %rd14, %rd24;
	or.pred  	%p10, %p8, %p9;
	@%p10 bra 	$L__BB0_11;
	mul.wide.u32 	%rd25, %r24, 4;
	add.s64 	%rd26, %rd1, %rd25;
	ld.global.f32 	%f43, [%rd26];
	add.f32 	%f62, %f62, %f43;
$L__BB0_11:
	add.s32 	%r25, %r66, -1;
	setp.lt.s32 	%p11, %r25, 0;
	setp.le.u64 	%p12, %rd14, %rd7;
	or.pred  	%p13, %p11, %p12;
	@%p13 bra 	$L__BB0_13;
	mul.wide.u32 	%rd27, %r25, 4;
	add.s64 	%rd28, %rd1, %rd27;
	ld.global.f32 	%f44, [%rd28];
	add.f32 	%f62, %f62, %f44;
$L__BB0_13:
	add.s32 	%r26, %r66, 4;
	setp.lt.s32 	%p14, %r66, 0;
	setp.le.u64 	%p15, %rd14, %rd8;
	or.pred  	%p16, %p14, %p15;
	@%p16 bra 	$L__BB0_15;
	cvt.u32.u64 	%r69, %rd8;
	mul.wide.u32 	%rd29, %r69, 4;
	add.s64 	%rd30, %rd1, %rd29;
	ld.global.f32 	%f45, [%rd30];
	add.f32 	%f62, %f62, %f45;
$L__BB0_15:
	cvt.u32.u64 	%r70, %rd8;
	add.s32 	%r27, %r70, 1;
	setp.lt.s32 	%p17, %r27, 0;
	setp.le.u64 	%p18, %rd14, %rd9;
	or.pred  	%p19, %p17, %p18;
	@%p19 bra 	$L__BB0_17;
	mul.wide.u32 	%rd31, %r27, 4;
	add.s64 	%rd32, %rd1, %rd31;
	ld.global.f32 	%f46, [%rd32];
	add.f32 	%f62, %f62, %f46;
$L__BB0_17:
	cvt.u32.u64 	%r71, %rd8;
	add.s32 	%r28, %r71, 2;
	setp.lt.s32 	%p20, %r28, 0;
	setp.le.u64 	%p21, %rd14, %rd10;
	or.pred  	%p22, %p20, %p21;
	@%p22 bra 	$L__BB0_19;
	mul.wide.u32 	%rd33, %r28, 4;
	add.s64 	%rd34, %rd1, %rd33;
	ld.global.f32 	%f47, [%rd34];
	add.f32 	%f62, %f62, %f47;
$L__BB0_19:
	cvt.u32.u64 	%r72, %rd8;
	add.s32 	%r29, %r72, 3;
	setp.lt.s32 	%p23, %r29, 0;
	setp.le.u64 	%p24, %rd14, %rd11;
	or.pred  	%p25, %p23, %p24;
	@%p25 bra 	$L__BB0_21;
	mul.wide.u32 	%rd35, %r29, 4;
	add.s64 	%rd36, %rd1, %rd35;
	ld.global.f32 	%f48, [%rd36];
	add.f32 	%f62, %f62, %f48;
$L__BB0_21:
	setp.lt.s32 	%p26, %r26, 0;
	setp.le.u64 	%p27, %rd14, %rd12;
	or.pred  	%p28, %p26, %p27;
	@%p28 bra 	$L__BB0_23;
	mul.wide.u32 	%rd37, %r26, 4;
	add.s64 	%rd38, %rd1, %rd37;
	ld.global.f32 	%f49, [%rd38];
	add.f32 	%f62, %f62, %f49;
$L__BB0_23:
	cvt.u32.u64 	%r73, %rd8;
	cvt.u32.u64 	%r74, %rd12;
	cvt.u32.u64 	%r75, %rd11;
	cvt.u32.u64 	%r76, %rd10;
	cvt.u32.u64 	%r77, %rd9;
	cvt.u32.u64 	%r78, %rd7;
	add.s32 	%r88, %r88, 8;
	add.s32 	%r87, %r73, 8;
	add.s32 	%r86, %r86, 8;
	add.s32 	%r85, %r78, 8;
	add.s32 	%r84, %r77, 8;
	add.s32 	%r83, %r76, 8;
	add.s32 	%r82, %r75, 8;
	add.s32 	%r81, %r74, 8;
	add.s32 	%r80, %r80, 8;
	setp.ne.s32 	%p29, %r88, 0;
	@%p29 bra 	$L__BB0_7;
$L__BB0_24:
	setp.eq.s32 	%p30, %r4, 0;
	@%p30 bra 	$L__BB0_45;
	and.b32  	%r40, %r52, 3;
	setp.lt.u32 	%p31, %r4, 4;
	@%p31 bra 	$L__BB0_35;
	add.s32 	%r41, %r3, %r90;
	setp.lt.s32 	%p32, %r41, 0;
	cvt.s64.s32 	%rd39, %r41;
	setp.le.u64 	%p33, %rd14, %rd39;
	or.pred  	%p34, %p32, %p33;
	@%p34 bra 	$L__BB0_28;
	mul.wide.u32 	%rd40, %r41, 4;
	add.s64 	%rd41, %rd1, %rd40;
	ld.global.f32 	%f51, [%rd41];
	add.f32 	%f62, %f62, %f51;
$L__BB0_28:
	add.s32 	%r42, %r41, 1;
	setp.lt.s32 	%p35, %r42, 0;
	cvt.s64.s32 	%rd42, %r42;
	setp.le.u64 	%p36, %rd14, %rd42;
	or.pred  	%p37, %p35, %p36;
	@%p37 bra 	$L__BB0_30;
	mul.wide.u32 	%rd43, %r42, 4;
	add.s64 	%rd44, %rd1, %rd43;
	ld.global.f32 	%f52, [%rd44];
	add.f32 	%f62, %f62, %f52;
$L__BB0_30:
	add.s32 	%r43, %r41, 2;
	setp.lt.s32 	%p38, %r43, 0;
	cvt.s64.s32 	%rd45, %r43;
	setp.le.u64 	%p39, %rd14, %rd45;
	or.pred  	%p40, %p38, %p39;
	@%p40 bra 	$L__BB0_32;
	mul.wide.u32 	%rd46, %r43, 4;
	add.s64 	%rd47, %rd1, %rd46;
	ld.global.f32 	%f53, [%rd47];
	add.f32 	%f62, %f62, %f53;
$L__BB0_32:
	add.s32 	%r44, %r41, 3;
	setp.lt.s32 	%p41, %r44, 0;
	cvt.s64.s32 	%rd48, %r44;
	setp.le.u64 	%p42, %rd14, %rd48;
	or.pred  	%p43, %p41, %p42;
	@%p43 bra 	$L__BB0_34;
	mul.wide.u32 	%rd49, %r44, 4;
	add.s64 	%rd50, %rd1, %rd49;
	ld.global.f32 	%f54, [%rd50];
	add.f32 	%f62, %f62, %f54;
$L__BB0_34:
	add.s32 	%r90, %r90, 4;
$L__BB0_35:
	setp.eq.s32 	%p44, %r40, 0;
	@%p44 bra 	$L__BB0_45;
	setp.eq.s32 	%p45, %r40, 1;
	@%p45 bra 	$L__BB0_42;
	add.s32 	%r47, %r3, %r90;
	setp.lt.s32 	%p46, %r47, 0;
	cvt.s64.s32 	%rd51, %r47;
	setp.le.u64 	%p47, %rd14, %rd51;
	or.pred  	%p48, %p46, %p47;
	@%p48 bra 	$L__BB0_39;
	mul.wide.u32 	%rd52, %r47, 4;
	add.s64 	%rd53, %rd1, %rd52;
	ld.global.f32 	%f56, [%rd53];
	add.f32 	%f62, %f62, %f56;
$L__BB0_39:
	add.s32 	%r48, %r47, 1;
	setp.lt.s32 	%p49, %r48, 0;
	cvt.s64.s32 	%rd54, %r48;
	setp.le.u64 	%p50, %rd14, %rd54;
	or.pred  	%p51, %p49, %p50;
	@%p51 bra 	$L__BB0_41;
	mul.wide.u32 	%rd55, %r48, 4;
	add.s64 	%rd56, %rd1, %rd55;
	ld.global.f32 	%f57, [%rd56];
	add.f32 	%f62, %f62, %f57;
$L__BB0_41:
	add.s32 	%r90, %r90, 2;
$L__BB0_42:
	and.b32  	%r79, %r52, 1;
	setp.eq.b32 	%p52, %r79, 1;
	not.pred 	%p53, %p52;
	@%p53 bra 	$L__BB0_45;
	add.s32 	%r51, %r3, %r90;
	setp.lt.s32 	%p54, %r51, 0;
	cvt.s64.s32 	%rd57, %r51;
	setp.le.u64 	%p55, %rd14, %rd57;
	or.pred  	%p56, %p54, %p55;
	@%p56 bra 	$L__BB0_45;
	mul.wide.u32 	%rd58, %r51, 4;
	add.s64 	%rd59, %rd1, %rd58;
	ld.global.f32 	%f58, [%rd59];
	add.f32 	%f62, %f62, %f58;
$L__BB0_45:
	cvt.rn.f32.s32 	%f59, %r52;
	div.rn.f32 	%f60, %f62, %f59;
	cvta.to.global.u64 	%rd60, %rd13;
	mul.wide.s32 	%rd61, %r1, 4;
	add.s64 	%rd62, %rd60, %rd61;
	st.global.f32 	[%rd62], %f60;
$L__BB0_46:
	ret;

}


// ===== COMPILED SASS (sm_100) =====

	.target	sm_100

	.elftype	@"ET_EXEC"


//--------------------- .note.nv.tkinfo           --------------------------
	.section	.note.nv.tkinfo,"",@"SHT_NOTE"
	.sectionflags	@"SHF_NOTE_NV_TKINFO"
	.tkinfo
        /*0018*/ 	.word	0x00000002
        /*0030*/ 	.string	""
        /*0030*/ 	.string	"ptxas"
        /*0030*/ 	.string	"Cuda compilation tools, release 13.0, V13.0.88"
        /*0030*/ 	.string	"Build cuda_13.0.r13.0/compiler.36424714_0"
        /*0030*/ 	.string	"-arch sm_100 -m 64 "



//--------------------- .note.nv.cuinfo           --------------------------
	.section	.note.nv.cuinfo,"",@"SHT_NOTE"
	.sectionflags	@"SHF_NOTE_NV_CUINFO"
        /*0018*/ 	.short	0x0002
        /*001a*/ 	.short	0x0064
        /*001c*/ 	.short	0x0082
	.zero		2


//--------------------- .nv.info                  --------------------------
	.section	.nv.info,"",@"SHT_CUDA_INFO"
	.align	4


	//----- nvinfo : EIATTR_REGCOUNT
	.align		4
        /*0000*/ 	.byte	0x04, 0x2f
        /*0002*/ 	.short	(.L_1 - .L_0)
	.align		4
.L_0:
        /*0004*/ 	.word	index@(_Z6kernelPKfiiiPfm)
        /*0008*/ 	.word	0x00000020


	//----- nvinfo : EIATTR_FRAME_SIZE
	.align		4
.L_1:
        /*000c*/ 	.byte	0x04, 0x11
        /*000e*/ 	.short	(.L_3 - .L_2)
	.align		4
.L_2:
        /*0010*/ 	.word	index@($__internal_1_$__cuda_sm3x_div_rn_noftz_f32_slowpath)
        /*0014*/ 	.word	0x00000000


	//----- nvinfo : EIATTR_FRAME_SIZE
	.align		4
.L_3:
        /*0018*/ 	.byte	0x04, 0x11
        /*001a*/ 	.short	(.L_5 - .L_4)
	.align		4
.L_4:
        /*001c*/ 	.word	index@($__internal_0_$__cuda_sm20_div_u64)
        /*0020*/ 	.word	0x00000000


	//----- nvinfo : EIATTR_FRAME_SIZE
	.align		4
.L_5:
        /*0024*/ 	.byte	0x04, 0x11
        /*0026*/ 	.short	(.L_7 - .L_6)
	.align		4
.L_6:
        /*0028*/ 	.word	index@(_Z6kernelPKfiiiPfm)
        /*002c*/ 	.word	0x00000000


	//----- nvinfo : EIATTR_MIN_STACK_SIZE
	.align		4
.L_7:
        /*0030*/ 	.byte	0x04, 0x12
        /*0032*/ 	.short	(.L_9 - .L_8)
	.align		4
.L_8:
        /*0034*/ 	.word	index@(_Z6kernelPKfiiiPfm)
        /*0038*/ 	.word	0x00000000
.L_9:


//--------------------- .nv.compat                --------------------------
	.section	.nv.compat,"",@"SHT_CUDA_COMPAT_INFO"
	.align	4
        /*0000*/ 	.byte	0x02, 0x09, 0x00, 0x00, 0x02, 0x02, 0x01, 0x00, 0x02, 0x05, 0x05, 0x00, 0x03, 0x07, 0x01, 0x01
        /*0010*/ 	.byte	0x02, 0x03, 0x00, 0x00, 0x02, 0x06, 0x01, 0x00, 0x04, 0x0b, 0x08, 0x00, 0x01, 0x00, 0x00, 0x00
        /*0020*/ 	.byte	0x00, 0x00, 0x00, 0x00


//--------------------- .nv.info._Z6kernelPKfiiiPfm --------------------------
	.section	.nv.info._Z6kernelPKfiiiPfm,"",@"SHT_CUDA_INFO"
	.sectionflags	@""
	.align	4


	//----- nvinfo : EIATTR_CUDA_API_VERSION
	.align		4
        /*0000*/ 	.byte	0x04, 0x37
        /*0002*/ 	.short	(.L_11 - .L_10)
.L_10:
        /*0004*/ 	.word	0x00000082


	//----- nvinfo : EIATTR_KPARAM_INFO
	.align		4
.L_11:
        /*0008*/ 	.byte	0x04, 0x17
        /*000a*/ 	.short	(.L_13 - .L_12)
.L_12:
        /*000c*/ 	.word	0x00000000
        /*0010*/ 	.short	0x0005
        /*0012*/ 	.short	0x0020
        /*0014*/ 	.byte	0x00, 0xf0, 0x21, 0x00


	//----- nvinfo : EIATTR_KPARAM_INFO
	.align		4
.L_13:
        /*0018*/ 	.byte	0x04, 0x17
        /*001a*/ 	.short	(.L_15 - .L_14)
.L_14:
        /*001c*/ 	.word	0x00000000
        /*0020*/ 	.short	0x0004
        /*0022*/ 	.short	0x0018
        /*0024*/ 	.byte	0x00, 0xf5, 0x21, 0x00


	//----- nvinfo : EIATTR_KPARAM_INFO
	.align		4
.L_15:
        /*0028*/ 	.byte	0x04, 0x17
        /*002a*/ 	.short	(.L_17 - .L_16)
.L_16:
        /*002c*/ 	.word	0x00000000
        /*0030*/ 	.short	0x0003
        /*0032*/ 	.short	0x0010
        /*0034*/ 	.byte	0x00, 0xf0, 0x11, 0x00


	//----- nvinfo : EIATTR_KPARAM_INFO
	.align		4
.L_17:
        /*0038*/ 	.byte	0x04, 0x17
        /*003a*/ 	.short	(.L_19 - .L_18)
.L_18:
        /*003c*/ 	.word	0x00000000
        /*0040*/ 	.short	0x0002
        /*0042*/ 	.short	0x000c
        /*0044*/ 	.byte	0x00, 0xf0, 0x11, 0x00


	//----- nvinfo : EIATTR_KPARAM_INFO
	.align		4
.L_19:
        /*0048*/ 	.byte	0x04, 0x17
        /*004a*/ 	.short	(.L_21 - .L_20)
.L_20:
        /*004c*/ 	.word	0x00000000
        /*0050*/ 	.short	0x0001
        /*0052*/ 	.short	0x0008
        /*0054*/ 	.byte	0x00, 0xf0, 0x11, 0x00


	//----- nvinfo : EIATTR_KPARAM_INFO
	.align		4
.L_21:
        /*0058*/ 	.byte	0x04, 0x17
        /*005a*/ 	.short	(.L_23 - .L_22)
.L_22:
        /*005c*/ 	.word	0x00000000
        /*0060*/ 	.short	0x0000
        /*0062*/ 	.short	0x0000
        /*0064*/ 	.byte	0x00, 0xf5, 0x21, 0x00


	//----- nvinfo : EIATTR_SPARSE_MMA_MASK
	.align		4
.L_23:
        /*0068*/ 	.byte	0x03, 0x50
        /*006a*/ 	.short	0x0000


	//----- nvinfo : EIATTR_MAXREG_COUNT
	.align		4
        /*006c*/ 	.byte	0x03, 0x1b
        /*006e*/ 	.short	0x00ff


	//----- nvinfo : EIATTR_MERCURY_ISA_VERSION
	.align		4
        /*0070*/ 	.byte	0x03, 0x5f
        /*0072*/ 	.short	0x0101


	//----- nvinfo : EIATTR_VRC_CTA_INIT_COUNT
	.align		4
        /*0074*/ 	.byte	0x02, 0x4a
	.zero		1
	.zero		1


	//----- nvinfo : EIATTR_EXIT_INSTR_OFFSETS
	.align		4
        /*0078*/ 	.byte	0x04, 0x1c
        /*007a*/ 	.short	(.L_25 - .L_24)


	//   ....[0]....
.L_24:
        /*007c*/ 	.word	0x00000280


	//   ....[1]....
        /*0080*/ 	.word	0x00000fb0


	//----- nvinfo : EIATTR_CRS_STACK_SIZE
	.align		4
.L_25:
        /*0084*/ 	.byte	0x04, 0x1e
        /*0086*/ 	.short	(.L_27 - .L_26)
.L_26:
        /*0088*/ 	.word	0x00000000


	//----- nvinfo : EIATTR_CBANK_PARAM_SIZE
	.align		4
.L_27:
        /*008c*/ 	.byte	0x03, 0x19
        /*008e*/ 	.short	0x0028


	//----- nvinfo : EIATTR_PARAM_CBANK
	.align		4
        /*0090*/ 	.byte	0x04, 0x0a
        /*0092*/ 	.short	(.L_29 - .L_28)
	.align		4
.L_28:
        /*0094*/ 	.word	index@(.nv.constant0._Z6kernelPKfiiiPfm)
        /*0098*/ 	.short	0x0380
        /*009a*/ 	.short	0x0028


	//----- nvinfo : EIATTR_SW_WAR
	.align		4
.L_29:
        /*009c*/ 	.byte	0x04, 0x36
        /*009e*/ 	.short	(.L_31 - .L_30)
.L_30:
        /*00a0*/ 	.word	0x00000008
.L_31:


//--------------------- .nv.callgraph             --------------------------
	.section	.nv.callgraph,"",@"SHT_CUDA_CALLGRAPH"
	.align	4
	.sectionentsize	8
	.align		4
        /*0000*/ 	.word	0x00000000
	.align		4
        /*0004*/ 	.word	0xffffffff
	.align		4
        /*0008*/ 	.word	0x00000000
	.align		4
        /*000c*/ 	.word	0xfffffffe
	.align		4
        /*0010*/ 	.word	0x00000000
	.align		4
        /*0014*/ 	.word	0xfffffffd
	.align		4
        /*0018*/ 	.word	0x00000000
	.align		4
        /*001c*/ 	.word	0xfffffffc


//--------------------- .text._Z6kernelPKfiiiPfm  --------------------------
	.section	.text._Z6kernelPKfiiiPfm,"ax",@progbits
	.align	128
        .global         _Z6kernelPKfiiiPfm
        .type           _Z6kernelPKfiiiPfm,@function
        .size           _Z6kernelPKfiiiPfm,(.L_x_23 - _Z6kernelPKfiiiPfm)
        .other          _Z6kernelPKfiiiPfm,@"STO_CUDA_ENTRY STV_DEFAULT"
_Z6kernelPKfiiiPfm:
.text._Z6kernelPKfiiiPfm:
[----:B------:R-:W-:Y:S01]  /*0000*/  LDC R1, c[0x0][0x37c] ;  /* 0x0000df00ff017b82 */ /* 0x000fe20000000800 */
[----:B------:R-:W0:Y:S07]  /*0010*/  LDCU UR4, c[0x0][0x390] ;  /* 0x00007200ff0477ac */ /* 0x000e2e0008000800 */
[----:B------:R-:W1:Y:S01]  /*0020*/  LDC.64 R6, c[0x0][0x388] ;  /* 0x0000e200ff067b82 */ /* 0x000e620000000a00 */
[----:B------:R-:W2:Y:S01]  /*0030*/  S2R R0, SR_CTAID.X ;  /* 0x0000000000007919 */ /* 0x000ea20000002500 */
[----:B------:R-:W2:Y:S06]  /*0040*/  S2R R9, SR_TID.X ;  /* 0x0000000000097919 */ /* 0x000eac0000002100 */
[----:B------:R-:W3:Y:S01]  /*0050*/  LDC.64 R4, c[0x0][0x3a0] ;  /* 0x0000e800ff047b82 */ /* 0x000ee20000000a00 */
[----:B0-----:R-:W-:-:S04]  /*0060*/  USHF.L.U32 UR4, UR4, 0x1, URZ ;  /* 0x0000000104047899 */ /* 0x001fc800080006ff */
[----:B------:R-:W-:Y:S01]  /*0070*/  USHF.R.S32.HI UR5, URZ, 0x1f, UR4 ;  /* 0x0000001fff057899 */ /* 0x000fe20008011404 */
[----:B-1----:R-:W-:Y:S02]  /*0080*/  SHF.R.S32.HI R3, RZ, 0x1f, R7 ;  /* 0x0000001fff037819 */ /* 0x002fe40000011407 */
[----:B---3--:R-:W-:-:S04]  /*0090*/  IADD3 R4, P0, P1, R4, UR4, -R6 ;  /* 0x0000000404047c10 */ /* 0x008fc8000f91e806 */
[----:B------:R-:W2:Y:S01]  /*00a0*/  LDCU UR4, c[0x0][0x360] ;  /* 0x00006c00ff0477ac */ /* 0x000ea20008000800 */
[----:B------:R-:W-:-:S04]  /*00b0*/  SHF.R.S32.HI R6, RZ, 0x1f, R6 ;  /* 0x0000001fff067819 */ /* 0x000fc80000011406 */
[----:B------:R-:W-:-:S04]  /*00c0*/  IADD3.X R5, PT, PT, R5, UR5, ~R6, P0, P1 ;  /* 0x0000000505057c10 */ /* 0x000fc800087e2c06 */
[----:B------:R-:W-:-:S04]  /*00d0*/  LOP3.LUT R2, R5, R3, RZ, 0xfc, !PT ;  /* 0x0000000305027212 */ /* 0x000fc800078efcff */
[----:B------:R-:W-:Y:S01]  /*00e0*/  ISETP.NE.U32.AND P0, PT, R2, RZ, PT ;  /* 0x000000ff0200720c */ /* 0x000fe20003f05070 */
[----:B--2---:R-:W-:-:S12]  /*00f0*/  IMAD R0, R0, UR4, R9 ;  /* 0x0000000400007c24 */ /* 0x004fd8000f8e0209 */
[----:B------:R-:W-:Y:S05]  /*0100*/  @P0 BRA `(.L_x_0) ;  /* 0x00000000004c0947 */ /* 0x000fea0003800000 */
[----:B------:R-:W0:Y:S01]  /*0110*/  I2F.U32.RP R5, R7 ;  /* 0x0000000700057306 */ /* 0x000e220000209000 */
[----:B------:R-:W-:-:S07]  /*0120*/  ISETP.NE.U32.AND P2, PT, R7, RZ, PT ;  /* 0x000000ff0700720c */ /* 0x000fce0003f45070 */
[----:B0-----:R-:W0:Y:S02]  /*0130*/  MUFU.RCP R5, R5 ;  /* 0x0000000500057308 */ /* 0x001e240000001000 */
[----:B0-----:R-:W-:-:S06]  /*0140*/  VIADD R2, R5, 0xffffffe ;  /* 0x0ffffffe05027836 */ /* 0x001fcc0000000000 */
[----:B------:R0:W1:Y:S02]  /*0150*/  F2I.FTZ.U32.TRUNC.NTZ R3, R2 ;  /* 0x0000000200037305 */ /* 0x000064000021f000 */
[----:B0-----:R-:W-:Y:S02]  /*0160*/  IMAD.MOV.U32 R2, RZ, RZ, RZ ;  /* 0x000000ffff027224 */ /* 0x001fe400078e00ff */
[----:B-1----:R-:W-:-:S04]  /*0170*/  IMAD.MOV R6, RZ, RZ, -R3 ;  /* 0x000000ffff067224 */ /* 0x002fc800078e0a03 */
[----:B------:R-:W-:-:S04]  /*0180*/  IMAD R9, R6, R7, RZ ;  /* 0x0000000706097224 */ /* 0x000fc800078e02ff */
[----:B------:R-:W-:-:S06]  /*0190*/  IMAD.HI.U32 R3, R3, R9, R2 ;  /* 0x0000000903037227 */ /* 0x000fcc00078e0002 */
[----:B------:R-:W-:-:S04]  /*01a0*/  IMAD.HI.U32 R3, R3, R4, RZ ;  /* 0x0000000403037227 */ /* 0x000fc800078e00ff */
[----:B------:R-:W-:-:S04]  /*01b0*/  IMAD.MOV R6, RZ, RZ, -R3 ;  /* 0x000000ffff067224 */ /* 0x000fc800078e0a03 */
[----:B------:R-:W-:-:S05]  /*01c0*/  IMAD R4, R7, R6, R4 ;  /* 0x0000000607047224 */ /* 0x000fca00078e0204 */
[----:B------:R-:W-:-:S13]  /*01d0*/  ISETP.GE.U32.AND P0, PT, R4, R7, PT ;  /* 0x000000070400720c */ /* 0x000fda0003f06070 */
[----:B------:R-:W-:Y:S02]  /*01e0*/  @P0 IMAD.IADD R4, R4, 0x1, -R7 ;  /* 0x0000000104040824 */ /* 0x000fe400078e0a07 */
[----:B------:R-:W-:-:S03]  /*01f0*/  @P0 VIADD R3, R3, 0x1 ;  /* 0x0000000103030836 */ /* 0x000fc60000000000 */
[----:B------:R-:W-:-:S13]  /*0200*/  ISETP.GE.U32.AND P1, PT, R4, R7, PT ;  /* 0x000000070400720c */ /* 0x000fda0003f26070 */
[----:B------:R-:W-:Y:S01]  /*0210*/  @P1 VIADD R3, R3, 0x1 ;  /* 0x0000000103031836 */ /* 0x000fe20000000000 */
[----:B------:R-:W-:Y:S01]  /*0220*/  @!P2 LOP3.LUT R3, RZ, R7, RZ, 0x33, !PT ;  /* 0x00000007ff03a212 */ /* 0x000fe200078e33ff */
[----:B------:R-:W-:Y:S06]  /*0230*/  BRA `(.L_x_1) ;  /* 0x0000000000087947 */ /* 0x000fec0003800000 */
.L_x_0:
[----:B------:R-:W-:-:S07]  /*0240*/  MOV R6, 0x260 ;  /* 0x0000026000067802 */ /* 0x000fce0000000f00 */
[----:B------:R-:W-:Y:S05]  /*0250*/  CALL.REL.NOINC `($__internal_0_$__cuda_sm20_div_u64) ;  /* 0x0000000c00587944 */ /* 0x000fea0003c00000 */
.L_x_1:
[----:B------:R-:W-:-:S05]  /*0260*/  VIADD R3, R3, 0x1 ;  /* 0x0000000103037836 */ /* 0x000fca0000000000 */
[----:B------:R-:W-:-:S13]  /*0270*/  ISETP.GE.AND P0, PT, R0, R3, PT ;  /* 0x000000030000720c */ /* 0x000fda0003f06270 */
[----:B------:R-:W-:Y:S05]  /*0280*/  @P0 EXIT ;  /* 0x000000000000094d */ /* 0x000fea0003800000 */
[----:B------:R-:W0:Y:S01]  /*0290*/  LDCU UR5, c[0x0][0x388] ;  /* 0x00007100ff0577ac */ /* 0x000e220008000800 */
[----:B------:R-:W-:Y:S01]  /*02a0*/  IMAD.MOV.U32 R2, RZ, RZ, RZ ;  /* 0x000000ffff027224 */ /* 0x000fe200078e00ff */
[----:B------:R-:W1:Y:S01]  /*02b0*/  LDCU.64 UR8, c[0x0][0x358] ;  /* 0x00006b00ff0877ac */ /* 0x000e620008000a00 */
[----:B0-----:R-:W-:-:S09]  /*02c0*/  UISETP.GE.AND UP0, UPT, UR5, 0x1, UPT ;  /* 0x000000010500788c */ /* 0x001fd2000bf06270 */
[----:B-1----:R-:W-:Y:S05]  /*02d0*/  BRA.U !UP0, `(.L_x_2) ;  /* 0x0000000908e87547 */ /* 0x002fea000b800000 */
[----:B------:R-:W0:Y:S01]  /*02e0*/  LDC R3, c[0x0][0x390] ;  /* 0x0000e400ff037b82 */ /* 0x000e220000000800 */
[----:B------:R-:W0:Y:S01]  /*02f0*/  LDCU UR7, c[0x0][0x38c] ;  /* 0x00007180ff0777ac */ /* 0x000e220008000800 */
[----:B------:R-:W-:Y:S01]  /*0300*/  HFMA2 R2, -RZ, RZ, 0, 0 ;  /* 0x00000000ff027431 */ /* 0x000fe200000001ff */
[----:B------:R-:W-:Y:S02]  /*0310*/  UISETP.GE.U32.AND UP1, UPT, UR5, 0x8, UPT ;  /* 0x000000080500788c */ /* 0x000fe4000bf26070 */
[----:B------:R-:W-:Y:S01]  /*0320*/  ULOP3.LUT UR6, UR5, 0x7, URZ, 0xc0, !UPT ;  /* 0x0000000705067892 */ /* 0x000fe2000f8ec0ff */
[----:B------:R-:W-:-:S03]  /*0330*/  UMOV UR4, URZ ;  /* 0x000000ff00047c82 */ /* 0x000fc60008000000 */
[----:B------:R-:W-:Y:S01]  /*0340*/  UISETP.NE.AND UP0, UPT, UR6, URZ, UPT ;  /* 0x000000ff0600728c */ /* 0x000fe2000bf05270 */
[----:B0-----:R-:W-:Y:S02]  /*0350*/  IMAD R3, R0, UR7, -R3 ;  /* 0x0000000700037c24 */ /* 0x001fe4000f8e0a03 */
[----:B------:R-:W-:Y:S08]  /*0360*/  BRA.U !UP1, `(.L_x_3) ;  /* 0x0000000509787547 */ /* 0x000ff0000b800000 */
[----:B------:R-:W-:Y:S01]  /*0370*/  ULOP3.LUT UR4, UR5, 0x7ffffff8, URZ, 0xc0, !UPT ;  /* 0x7ffffff805047892 */ /* 0x000fe2000f8ec0ff */
[C---:B------:R-:W-:Y:S01]  /*0380*/  VIADD R9, R3.reuse, 0x3 ;  /* 0x0000000303097836 */ /* 0x040fe20000000000 */
[----:B------:R-:W-:Y:S01]  /*0390*/  MOV R5, R3 ;  /* 0x0000000300057202 */ /* 0x000fe20000000f00 */
[C---:B------:R-:W-:Y:S01]  /*03a0*/  VIADD R21, R3.reuse, 0x1 ;  /* 0x0000000103157836 */ /* 0x040fe20000000000 */
[----:B------:R-:W0:Y:S01]  /*03b0*/  LDCU.64 UR10, c[0x0][0x3a0] ;  /* 0x00007400ff0a77ac */ /* 0x000e220008000a00 */
[C---:B------:R-:W-:Y:S02]  /*03c0*/  VIADD R20, R3.reuse, 0x2 ;  /* 0x0000000203147836 */ /* 0x040fe40000000000 */
[C---:B------:R-:W-:Y:S01]  /*03d0*/  VIADD R4, R3.reuse, 0x4 ;  /* 0x0000000403047836 */ /* 0x040fe20000000000 */
[----:B------:R-:W-:Y:S01]  /*03e0*/  UIADD3 UR5, UPT, UPT, -UR4, URZ, URZ ;  /* 0x000000ff04057290 */ /* 0x000fe2000fffe1ff */
[C---:B------:R-:W-:Y:S02]  /*03f0*/  VIADD R6, R3.reuse, 0x5 ;  /* 0x0000000503067836 */ /* 0x040fe40000000000 */
[----:B------:R-:W-:-:S02]  /*0400*/  VIADD R7, R3, 0x6 ;  /* 0x0000000603077836 */ /* 0x000fc40000000000 */
[----:B------:R-:W-:Y:S02]  /*0410*/  VIADD R8, R3, 0x7 ;  /* 0x0000000703087836 */ /* 0x000fe40000000000 */
[----:B------:R-:W-:-:S07]  /*0420*/  IMAD.MOV.U32 R2, RZ, RZ, RZ ;  /* 0x000000ffff027224 */ /* 0x000fce00078e00ff */
.L_x_4:
[----:B0-----:R-:W-:Y:S01]  /*0430*/  ISETP.GE.U32.AND P6, PT, R5, UR10, PT ;  /* 0x0000000a05007c0c */ /* 0x001fe2000bfc6070 */
[----:B------:R-:W-:Y:S01]  /*0440*/  VIADD R13, R9, 0xfffffffd ;  /* 0xfffffffd090d7836 */ /* 0x000fe20000000000 */
[----:B------:R-:W-:-:S04]  /*0450*/  SHF.R.S32.HI R10, RZ, 0x1f, R5 ;  /* 0x0000001fff0a7819 */ /* 0x000fc80000011405 */
[----:B------:R-:W-:-:S04]  /*0460*/  ISETP.GE.U32.AND.EX P6, PT, R10, UR11, PT, P6 ;  /* 0x0000000b0a007c0c */ /* 0x000fc8000bfc6160 */
[----:B------:R-:W-:-:S13]  /*0470*/  ISETP.LT.OR P6, PT, R13, RZ, P6 ;  /* 0x000000ff0d00720c */ /* 0x000fda00037c1670 */
[----:B------:R-:W0:Y:S02]  /*0480*/  @!P6 LDC.64 R10, c[0x0][0x380] ;  /* 0x0000e000ff0aeb82 */ /* 0x000e240000000a00 */
[----:B0-----:R-:W-:-:S06]  /*0490*/  @!P6 IMAD.WIDE.U32 R10, R13, 0x4, R10 ;  /* 0x000000040d0ae825 */ /* 0x001fcc00078e000a */
[----:B------:R0:W2:Y:S01]  /*04a0*/  @!P6 LDG.E R11, desc[UR8][R10.64] ;  /* 0x000000080a0be981 */ /* 0x0000a2000c1e1900 */
[----:B------:R-:W-:Y:S01]  /*04b0*/  ISETP.GE.U32.AND P0, PT, R21, UR10, PT ;  /* 0x0000000a15007c0c */ /* 0x000fe2000bf06070 */
[C---:B------:R-:W-:Y:S01]  /*04c0*/  VIADD R17, R9.reuse, 0xfffffffe ;  /* 0xfffffffe09117836 */ /* 0x040fe20000000000 */
[----:B------:R-:W-:Y:S01]  /*04d0*/  SHF.R.S32.HI R12, RZ, 0x1f, R21 ;  /* 0x0000001fff0c7819 */ /* 0x000fe20000011415 */
[C---:B------:R-:W-:Y:S01]  /*04e0*/  VIADD R15, R9.reuse, 0xffffffff ;  /* 0xffffffff090f7836 */ /* 0x040fe20000000000 */
[----:B------:R-:W-:Y:S01]  /*04f0*/  ISETP.GE.U32.AND P1, PT, R20, UR10, PT ;  /* 0x0000000a14007c0c */ /* 0x000fe2000bf26070 */
[C---:B------:R-:W-:Y:S01]  /*0500*/  VIADD R24, R9.reuse, 0x1 ;  /* 0x0000000109187836 */ /* 0x040fe20000000000 */
[----:B------:R-:W-:Y:S01]  /*0510*/  SHF.R.S32.HI R13, RZ, 0x1f, R20 ;  /* 0x0000001fff0d7819 */ /* 0x000fe20000011414 */
[C---:B------:R-:W-:Y:S01]  /*0520*/  VIADD R23, R9.reuse, 0x2 ;  /* 0x0000000209177836 */ /* 0x040fe20000000000 */
[----:B------:R-:W-:Y:S01]  /*0530*/  ISETP.GE.U32.AND.EX P0, PT, R12, UR11, PT, P0 ;  /* 0x0000000b0c007c0c */ /* 0x000fe2000bf06100 */
[----:B------:R-:W-:Y:S01]  /*0540*/  VIADD R25, R9, 0x3 ;  /* 0x0000000309197836 */ /* 0x000fe20000000000 */
[----:B------:R-:W-:Y:S01]  /*0550*/  ISETP.GE.U32.AND.EX P1, PT, R13, UR11, PT, P1 ;  /* 0x0000000b0d007c0c */ /* 0x000fe2000bf26110 */
[----:B------:R-:W-:Y:S01]  /*0560*/  VIADD R27, R9, 0x4 ;  /* 0x00000004091b7836 */ /* 0x000fe20000000000 */
[----:B------:R-:W-:-:S02]  /*0570*/  ISETP.LT.OR P0, PT, R17, RZ, P0 ;  /* 0x000000ff1100720c */ /* 0x000fc40000701670 */
[----:B------:R-:W-:Y:S02]  /*0580*/  ISETP.LT.OR P1, PT, R15, RZ, P1 ;  /* 0x000000ff0f00720c */ /* 0x000fe40000f21670 */
[----:B------:R-:W-:Y:S02]  /*0590*/  ISETP.GE.U32.AND P4, PT, R9, UR10, PT ;  /* 0x0000000a09007c0c */ /* 0x000fe4000bf86070 */
[----:B0-----:R-:W-:Y:S02]  /*05a0*/  SHF.R.S32.HI R10, RZ, 0x1f, R9 ;  /* 0x0000001fff0a7819 */ /* 0x001fe40000011409 */
[----:B------:R-:W-:Y:S02]  /*05b0*/  SHF.R.S32.HI R12, RZ, 0x1f, R4 ;  /* 0x0000001fff0c7819 */ /* 0x000fe40000011404 */
[----:B------:R-:W-:Y:S02]  /*05c0*/  ISETP.GE.U32.AND P2, PT, R4, UR10, PT ;  /* 0x0000000a04007c0c */ /* 0x000fe4000bf46070 */
[----:B------:R-:W-:Y:S01]  /*05d0*/  ISETP.GE.U32.AND.EX P4, PT, R10, UR11, PT, P4 ;  /* 0x0000000b0a007c0c */ /* 0x000fe2000bf86140 */
[----:B------:R-:W0:Y:S01]  /*05e0*/  @!P0 LDC.64 R28, c[0x0][0x380] ;  /* 0x0000e000ff1c8b82 */ /* 0x000e220000000a00 */
[----:B------:R-:W-:-:S02]  /*05f0*/  ISETP.GE.U32.AND.EX P2, PT, R12, UR11, PT, P2 ;  /* 0x0000000b0c007c0c */ /* 0x000fc4000bf46120 */
[----:B------:R-:W-:Y:S02]  /*0600*/  ISETP.GE.U32.AND P3, PT, R6, UR10, PT ;  /* 0x0000000a06007c0c */ /* 0x000fe4000bf66070 */
[----:B------:R-:W-:Y:S02]  /*0610*/  SHF.R.S32.HI R10, RZ, 0x1f, R6 ;  /* 0x0000001fff0a7819 */ /* 0x000fe40000011406 */
[----:B------:R-:W-:Y:S01]  /*0620*/  ISETP.LT.OR P4, PT, R9, RZ, P4 ;  /* 0x000000ff0900720c */ /* 0x000fe20002781670 */
[----:B------:R-:W1:Y:S01]  /*0630*/  @!P1 LDC.64 R12, c[0x0][0x380] ;  /* 0x0000e000ff0c9b82 */ /* 0x000e620000000a00 */
[----:B------:R-:W-:Y:S02]  /*0640*/  ISETP.GE.U32.AND P5, PT, R7, UR10, PT ;  /* 0x0000000a07007c0c */ /* 0x000fe4000bfa6070 */
[----:B------:R-:W-:Y:S02]  /*0650*/  SHF.R.S32.HI R14, RZ, 0x1f, R7 ;  /* 0x0000001fff0e7819 */ /* 0x000fe40000011407 */
[----:B------:R-:W-:-:S02]  /*0660*/  ISETP.LT.OR P2, PT, R24, RZ, P2 ;  /* 0x000000ff1800720c */ /* 0x000fc40001741670 */
[----:B------:R-:W-:Y:S02]  /*0670*/  ISETP.GE.U32.AND.EX P3, PT, R10, UR11, PT, P3 ;  /* 0x0000000b0a007c0c */ /* 0x000fe4000bf66130 */
[----:B------:R-:W-:Y:S02]  /*0680*/  ISETP.GE.U32.AND.EX P5, PT, R14, UR11, PT, P5 ;  /* 0x0000000b0e007c0c */ /* 0x000fe4000bfa6150 */
[----:B------:R-:W-:Y:S01]  /*0690*/  SHF.R.S32.HI R14, RZ, 0x1f, R8 ;  /* 0x0000001fff0e7819 */ /* 0x000fe20000011408 */
[----:B------:R-:W3:Y:S01]  /*06a0*/  @!P4 LDC.64 R18, c[0x0][0x380] ;  /* 0x0000e000ff12cb82 */ /* 0x000ee20000000a00 */
[----:B------:R-:W-:Y:S02]  /*06b0*/  ISETP.LT.OR P3, PT, R23, RZ, P3 ;  /* 0x000000ff1700720c */ /* 0x000fe40001f61670 */
[----:B------:R-:W-:Y:S01]  /*06c0*/  ISETP.LT.OR P5, PT, R25, RZ, P5 ;  /* 0x000000ff1900720c */ /* 0x000fe20002fa1670 */
[----:B0-----:R-:W-:-:S06]  /*06d0*/  @!P0 IMAD.WIDE.U32 R28, R17, 0x4, R28 ;  /* 0x00000004111c8825 */ /* 0x001fcc00078e001c */
[----:B------:R-:W4:Y:S01]  /*06e0*/  @!P0 LDG.E R29, desc[UR8][R28.64] ;  /* 0x000000081c1d8981 */ /* 0x000f22000c1e1900 */
[----:B-1----:R-:W-:-:S03]  /*06f0*/  @!P1 IMAD.WIDE.U32 R12, R15, 0x4, R12 ;  /* 0x000000040f0c9825 */ /* 0x002fc600078e000c */
[----:B------:R-:W0:Y:S02]  /*0700*/  @!P3 LDC.64 R16, c[0x0][0x380] ;  /* 0x0000e000ff10bb82 */ /* 0x000e240000000a00 */
[----:B------:R1:W5:Y:S01]  /*0710*/  @!P1 LDG.E R22, desc[UR8][R12.64] ;  /* 0x000000080c169981 */ /* 0x000362000c1e1900 */
[----:B---3--:R-:W-:-:S06]  /*0720*/  @!P4 IMAD.WIDE.U32 R18, R9, 0x4, R18 ;  /* 0x000000040912c825 */ /* 0x008fcc00078e0012 */
[----:B------:R-:W3:Y:S01]  /*0730*/  @!P4 LDG.E R19, desc[UR8][R18.64] ;  /* 0x000000081213c981 */ /* 0x000ee2000c1e1900 */
[----:B0-----:R-:W-:-:S06]  /*0740*/  @!P3 IMAD.WIDE.U32 R16, R23, 0x4, R16 ;  /* 0x000000041710b825 */ /* 0x001fcc00078e0010 */
[----:B------:R-:W3:Y:S01]  /*0750*/  @!P3 LDG.E R17, desc[UR8][R16.64] ;  /* 0x000000081011b981 */ /* 0x000ee2000c1e1900 */
[----:B--2---:R-:W-:Y:S01]  /*0760*/  @!P6 FADD R2, R2, R11 ;  /* 0x0000000b0202e221 */ /* 0x004fe20000000000 */
[----:B------:R-:W-:Y:S01]  /*0770*/  ISETP.GE.U32.AND P6, PT, R8, UR10, PT ;  /* 0x0000000a08007c0c */ /* 0x000fe2000bfc6070 */
[----:B------:R-:W0:Y:S03]  /*0780*/  @!P2 LDC.64 R10, c[0x0][0x380] ;  /* 0x0000e000ff0aab82 */ /* 0x000e260000000a00 */
[----:B------:R-:W-:-:S04]  /*0790*/  ISETP.GE.U32.AND.EX P6, PT, R14, UR11, PT, P6 ;  /* 0x0000000b0e007c0c */ /* 0x000fc8000bfc6160 */
[----:B------:R-:W-:Y:S01]  /*07a0*/  ISETP.LT.OR P6, PT, R27, RZ, P6 ;  /* 0x000000ff1b00720c */ /* 0x000fe200037c1670 */
[----:B------:R-:W2:-:S12]  /*07b0*/  @!P5 LDC.64 R14, c[0x0][0x380] ;  /* 0x0000e000ff0edb82 */ /* 0x000e980000000a00 */
[----:B-1----:R-:W1:Y:S01]  /*07c0*/  @!P6 LDC.64 R12, c[0x0][0x380] ;  /* 0x0000e000ff0ceb82 */ /* 0x002e620000000a00 */
[----:B0-----:R-:W-:-:S06]  /*07d0*/  @!P2 IMAD.WIDE.U32 R10, R24, 0x4, R10 ;  /* 0x00000004180aa825 */ /* 0x001fcc00078e000a */
[----:B------:R-:W3:Y:S01]  /*07e0*/  @!P2 LDG.E R11, desc[UR8][R10.64] ;  /* 0x000000080a0ba981 */ /* 0x000ee2000c1e1900 */
[----:B--2---:R-:W-:-:S06]  /*07f0*/  @!P5 IMAD.WIDE.U32 R14, R25, 0x4, R14 ;  /* 0x00000004190ed825 */ /* 0x004fcc00078e000e */
[----:B------:R-:W2:Y:S01]  /*0800*/  @!P5 LDG.E R15, desc[UR8][R14.64] ;  /* 0x000000080e0fd981 */ /* 0x000ea2000c1e1900 */
[----:B-1----:R-:W-:-:S06]  /*0810*/  @!P6 IMAD.WIDE.U32 R24, R27, 0x4, R12 ;  /* 0x000000041b18e825 */ /* 0x002fcc00078e000c */
[----:B------:R-:W2:Y:S01]  /*0820*/  @!P6 LDG.E R25, desc[UR8][R24.64] ;  /* 0x000000081819e981 */ /* 0x000ea2000c1e1900 */
[----:B----4-:R-:W-:Y:S01]  /*0830*/  @!P0 FADD R2, R2, R29 ;  /* 0x0000001d02028221 */ /* 0x010fe20000000000 */
[----:B------:R-:W-:-:S03]  /*0840*/  UIADD3 UR5, UPT, UPT, UR5, 0x8, URZ ;  /* 0x0000000805057890 */ /* 0x000fc6000fffe0ff */
[----:B-----5:R-:W-:Y:S01]  /*0850*/  @!P1 FADD R2, R2, R22 ;  /* 0x0000001602029221 */ /* 0x020fe20000000000 */
[----:B------:R-:W-:-:S03]  /*0860*/  UISETP.NE.AND UP1, UPT, UR5, URZ, UPT ;  /* 0x000000ff0500728c */ /* 0x000fc6000bf25270 */
[----:B---3--:R-:W-:Y:S01]  /*0870*/  @!P4 FADD R2, R2, R19 ;  /* 0x000000130202c221 */ /* 0x008fe20000000000 */
[----:B------:R-:W-:Y:S01]  /*0880*/  VIADD R21, R21, 0x8 ;  /* 0x0000000815157836 */ /* 0x000fe20000000000 */
[----:B------:R-:W-:Y:S01]  /*0890*/  IADD3 R20, PT, PT, R20, 0x8, RZ ;  /* 0x0000000814147810 */ /* 0x000fe20007ffe0ff */
[----:B------:R-:W-:Y:S02]  /*08a0*/  VIADD R5, R5, 0x8 ;  /* 0x0000000805057836 */ /* 0x000fe40000000000 */
[----:B------:R-:W-:Y:S02]  /*08b0*/  VIADD R4, R4, 0x8 ;  /* 0x0000000804047836 */ /* 0x000fe40000000000 */
[----:B------:R-:W-:Y:S02]  /*08c0*/  VIADD R6, R6, 0x8 ;  /* 0x0000000806067836 */ /* 0x000fe40000000000 */
[----:B------:R-:W-:Y:S02]  /*08d0*/  VIADD R7, R7, 0x8 ;  /* 0x0000000807077836 */ /* 0x000fe40000000000 */
[----:B------:R-:W-:-:S02]  /*08e0*/  VIADD R8, R8, 0x8 ;  /* 0x0000000808087836 */ /* 0x000fc40000000000 */
[----:B------:R-:W-:Y:S02]  /*08f0*/  VIADD R9, R9, 0x8 ;  /* 0x0000000809097836 */ /* 0x000fe40000000000 */
[----:B------:R-:W-:-:S04]  /*0900*/  @!P2 FADD R2, R2, R11 ;  /* 0x0000000b0202a221 */ /* 0x000fc80000000000 */
[----:B------:R-:W-:-:S04]  /*0910*/  @!P3 FADD R2, R2, R17 ;  /* 0x000000110202b221 */ /* 0x000fc80000000000 */
[----:B--2---:R-:W-:-:S04]  /*0920*/  @!P5 FADD R2, R2, R15 ;  /* 0x0000000f0202d221 */ /* 0x004fc80000000000 */
[----:B------:R-:W-:Y:S01]  /*0930*/  @!P6 FADD R2, R2, R25 ;  /* 0x000000190202e221 */ /* 0x000fe20000000000 */
[----:B------:R-:W-:Y:S06]  /*0940*/  BRA.U UP1, `(.L_x_4) ;  /* 0xfffffff901b87547 */ /* 0x000fec000b83ffff */
.L_x_3:
[----:B------:R-:W-:Y:S05]  /*0950*/  BRA.U !UP0, `(.L_x_2) ;  /* 0x0000000508487547 */ /* 0x000fea000b800000 */
[----:B------:R-:W0:Y:S01]  /*0960*/  LDCU UR5, c[0x0][0x388] ;  /* 0x00007100ff0577ac */ /* 0x000e220008000800 */
[----:B------:R-:W-:Y:S02]  /*0970*/  UISETP.GE.U32.AND UP0, UPT, UR6, 0x4, UPT ;  /* 0x000000040600788c */ /* 0x000fe4000bf06070 */
[----:B0-----:R-:W-:-:S04]  /*0980*/  ULOP3.LUT UR7, UR5, 0x3, URZ, 0xc0, !UPT ;  /* 0x0000000305077892 */ /* 0x001fc8000f8ec0ff */
[----:B------:R-:W-:-:S03]  /*0990*/  UISETP.NE.AND UP1, UPT, UR7, URZ, UPT ;  /* 0x000000ff0700728c */ /* 0x000fc6000bf25270 */
[----:B------:R-:W-:Y:S08]  /*09a0*/  BRA.U !UP0, `(.L_x_5) ;  /* 0x0000000108987547 */ /* 0x000ff0000b800000 */
[----:B------:R-:W0:Y:S01]  /*09b0*/  LDCU.64 UR10, c[0x0][0x3a0] ;  /* 0x00007400ff0a77ac */ /* 0x000e220008000a00 */
[----:B------:R-:W-:-:S04]  /*09c0*/  VIADD R13, R3, UR4 ;  /* 0x00000004030d7c36 */ /* 0x000fc80008000000 */
[C---:B------:R-:W-:Y:S01]  /*09d0*/  VIADD R17, R13.reuse, 0x2 ;  /* 0x000000020d117836 */ /* 0x040fe20000000000 */
[----:B------:R-:W-:Y:S01]  /*09e0*/  SHF.R.S32.HI R4, RZ, 0x1f, R13 ;  /* 0x0000001fff047819 */ /* 0x000fe2000001140d */
[C---:B------:R-:W-:Y:S01]  /*09f0*/  VIADD R19, R13.reuse, 0x3 ;  /* 0x000000030d137836 */ /* 0x040fe20000000000 */
[C---:B------:R-:W-:Y:S02]  /*0a00*/  IADD3 R15, PT, PT, R13.reuse, 0x1, RZ ;  /* 0x000000010d0f7810 */ /* 0x040fe40007ffe0ff */
[----:B------:R-:W-:Y:S02]  /*0a10*/  SHF.R.S32.HI R5, RZ, 0x1f, R17 ;  /* 0x0000001fff057819 */ /* 0x000fe40000011411 */
[----:B0-----:R-:W-:Y:S02]  /*0a20*/  ISETP.GE.U32.AND P0, PT, R13, UR10, PT ;  /* 0x0000000a0d007c0c */ /* 0x001fe4000bf06070 */
[----:B------:R-:W-:Y:S02]  /*0a30*/  ISETP.GE.U32.AND P1, PT, R15, UR10, PT ;  /* 0x0000000a0f007c0c */ /* 0x000fe4000bf26070 */
[----:B------:R-:W-:-:S02]  /*0a40*/  ISETP.GE.U32.AND.EX P0, PT, R4, UR11, PT, P0 ;  /* 0x0000000b04007c0c */ /* 0x000fc4000bf06100 */
[----:B------:R-:W-:Y:S02]  /*0a50*/  SHF.R.S32.HI R4, RZ, 0x1f, R15 ;  /* 0x0000001fff047819 */ /* 0x000fe4000001140f */
[----:B------:R-:W-:Y:S02]  /*0a60*/  ISETP.GE.U32.AND P2, PT, R17, UR10, PT ;  /* 0x0000000a11007c0c */ /* 0x000fe4000bf46070 */
[----:B------:R-:W-:Y:S02]  /*0a70*/  ISETP.GE.U32.AND.EX P1, PT, R4, UR11, PT, P1 ;  /* 0x0000000b04007c0c */ /* 0x000fe4000bf26110 */
[----:B------:R-:W-:Y:S02]  /*0a80*/  ISETP.LT.OR P0, PT, R13, RZ, P0 ;  /* 0x000000ff0d00720c */ /* 0x000fe40000701670 */
[----:B------:R-:W-:Y:S02]  /*0a90*/  ISETP.GE.U32.AND.EX P2, PT, R5, UR11, PT, P2 ;  /* 0x0000000b05007c0c */ /* 0x000fe4000bf46120 */
[----:B------:R-:W-:-:S02]  /*0aa0*/  ISETP.GE.U32.AND P3, PT, R19, UR10, PT ;  /* 0x0000000a13007c0c */ /* 0x000fc4000bf66070 */
[----:B------:R-:W-:Y:S02]  /*0ab0*/  SHF.R.S32.HI R4, RZ, 0x1f, R19 ;  /* 0x0000001fff047819 */ /* 0x000fe40000011413 */
[----:B------:R-:W-:Y:S02]  /*0ac0*/  ISETP.LT.OR P1, PT, R15, RZ, P1 ;  /* 0x000000ff0f00720c */ /* 0x000fe40000f21670 */
[----:B------:R-:W-:Y:S02]  /*0ad0*/  ISETP.GE.U32.AND.EX P3, PT, R4, UR11, PT, P3 ;  /* 0x0000000b04007c0c */ /* 0x000fe4000bf66130 */
[----:B------:R-:W-:Y:S01]  /*0ae0*/  ISETP.LT.OR P2, PT, R17, RZ, P2 ;  /* 0x000000ff1100720c */ /* 0x000fe20001741670 */
[----:B------:R-:W0:Y:S01]  /*0af0*/  @!P0 LDC.64 R6, c[0x0][0x380] ;  /* 0x0000e000ff068b82 */ /* 0x000e220000000a00 */
[----:B------:R-:W-:-:S07]  /*0b00*/  ISETP.LT.OR P3, PT, R19, RZ, P3 ;  /* 0x000000ff1300720c */ /* 0x000fce0001f61670 */
[----:B------:R-:W1:Y:S08]  /*0b10*/  @!P1 LDC.64 R8, c[0x0][0x380] ;  /* 0x0000e000ff089b82 */ /* 0x000e700000000a00 */
[----:B------:R-:W2:Y:S08]  /*0b20*/  @!P2 LDC.64 R10, c[0x0][0x380] ;  /* 0x0000e000ff0aab82 */ /* 0x000eb00000000a00 */
[----:B------:R-:W3:Y:S01]  /*0b30*/  @!P3 LDC.64 R4, c[0x0][0x380] ;  /* 0x0000e000ff04bb82 */ /* 0x000ee20000000a00 */
[----:B0-----:R-:W-:-:S06]  /*0b40*/  @!P0 IMAD.WIDE.U32 R6, R13, 0x4, R6 ;  /* 0x000000040d068825 */ /* 0x001fcc00078e0006 */
[----:B------:R-:W4:Y:S01]  /*0b50*/  @!P0 LDG.E R7, desc[UR8][R6.64] ;  /* 0x0000000806078981 */ /* 0x000f22000c1e1900 */
[----:B-1----:R-:W-:-:S06]  /*0b60*/  @!P1 IMAD.WIDE.U32 R8, R15, 0x4, R8 ;  /* 0x000000040f089825 */ /* 0x002fcc00078e0008 */
[----:B------:R-:W5:Y:S01]  /*0b70*/  @!P1 LDG.E R9, desc[UR8][R8.64] ;  /* 0x0000000808099981 */ /* 0x000f62000c1e1900 */
[----:B--2---:R-:W-:-:S06]  /*0b80*/  @!P2 IMAD.WIDE.U32 R10, R17, 0x4, R10 ;  /* 0x00000004110aa825 */ /* 0x004fcc00078e000a */
[----:B------:R-:W2:Y:S01]  /*0b90*/  @!P2 LDG.E R11, desc[UR8][R10.64] ;  /* 0x000000080a0ba981 */ /* 0x000ea2000c1e1900 */
[----:B---3--:R-:W-:-:S06]  /*0ba0*/  @!P3 IMAD.WIDE.U32 R4, R19, 0x4, R4 ;  /* 0x000000041304b825 */ /* 0x008fcc00078e0004 */
[----:B------:R-:W3:Y:S01]  /*0bb0*/  @!P3 LDG.E R5, desc[UR8][R4.64] ;  /* 0x000000080405b981 */ /* 0x000ee2000c1e1900 */
[----:B------:R-:W-:Y:S01]  /*0bc0*/  UIADD3 UR4, UPT, UPT, UR4, 0x4, URZ ;  /* 0x0000000404047890 */ /* 0x000fe2000fffe0ff */
[----:B----4-:R-:W-:-:S04]  /*0bd0*/  @!P0 FADD R2, R2, R7 ;  /* 0x0000000702028221 */ /* 0x010fc80000000000 */
[----:B-----5:R-:W-:-:S04]  /*0be0*/  @!P1 FADD R2, R2, R9 ;  /* 0x0000000902029221 */ /* 0x020fc80000000000 */
[----:B--2---:R-:W-:-:S04]  /*0bf0*/  @!P2 FADD R2, R2, R11 ;  /* 0x0000000b0202a221 */ /* 0x004fc80000000000 */
[----:B---3--:R-:W-:-:S07]  /*0c00*/  @!P3 FADD R2, R2, R5 ;  /* 0x000000050202b221 */ /* 0x008fce0000000000 */
.L_x_5:
[----:B------:R-:W-:Y:S05]  /*0c10*/  BRA.U !UP1, `(.L_x_2) ;  /* 0x0000000109987547 */ /* 0x000fea000b800000 */
[----:B------:R-:W-:Y:S02]  /*0c20*/  UISETP.NE.AND UP0, UPT, UR7, 0x1, UPT ;  /* 0x000000010700788c */ /* 0x000fe4000bf05270 */
[----:B------:R-:W-:-:S04]  /*0c30*/  ULOP3.LUT UR5, UR5, 0x1, URZ, 0xc0, !UPT ;  /* 0x0000000105057892 */ /* 0x000fc8000f8ec0ff */
[----:B------:R-:W-:-:S03]  /*0c40*/  UISETP.NE.U32.AND UP1, UPT, UR5, 0x1, UPT ;  /* 0x000000010500788c */ /* 0x000fc6000bf25070 */
[----:B------:R-:W-:Y:S08]  /*0c50*/  BRA.U !UP0, `(.L_x_6) ;  /* 0x0000000108507547 */ /* 0x000ff0000b800000 */
[----:B------:R-:W0:Y:S01]  /*0c60*/  LDCU.64 UR6, c[0x0][0x3a0] ;  /* 0x00007400ff0677ac */ /* 0x000e220008000a00 */
[----:B------:R-:W-:-:S04]  /*0c70*/  VIADD R11, R3, UR4 ;  /* 0x00000004030b7c36 */ /* 0x000fc80008000000 */
[----:B------:R-:W-:Y:S01]  /*0c80*/  VIADD R9, R11, 0x1 ;  /* 0x000000010b097836 */ /* 0x000fe20000000000 */
[----:B------:R-:W-:-:S04]  /*0c90*/  SHF.R.S32.HI R4, RZ, 0x1f, R11 ;  /* 0x0000001fff047819 */ /* 0x000fc8000001140b */
[----:B------:R-:W-:Y:S02]  /*0ca0*/  SHF.R.S32.HI R5, RZ, 0x1f, R9 ;  /* 0x0000001fff057819 */ /* 0x000fe40000011409 */
[----:B0-----:R-:W-:Y:S02]  /*0cb0*/  ISETP.GE.U32.AND P0, PT, R11, UR6, PT ;  /* 0x000000060b007c0c */ /* 0x001fe4000bf06070 */
[----:B------:R-:W-:Y:S02]  /*0cc0*/  ISETP.GE.U32.AND P1, PT, R9, UR6, PT ;  /* 0x0000000609007c0c */ /* 0x000fe4000bf26070 */
[----:B------:R-:W-:Y:S02]  /*0cd0*/  ISETP.GE.U32.AND.EX P0, PT, R4, UR7, PT, P0 ;  /* 0x0000000704007c0c */ /* 0x000fe4000bf06100 */
[----:B------:R-:W-:Y:S02]  /*0ce0*/  ISETP.GE.U32.AND.EX P1, PT, R5, UR7, PT, P1 ;  /* 0x0000000705007c0c */ /* 0x000fe4000bf26110 */
[----:B------:R-:W-:-:S02]  /*0cf0*/  ISETP.LT.OR P0, PT, R11, RZ, P0 ;  /* 0x000000ff0b00720c */ /* 0x000fc40000701670 */
[----:B------:R-:W-:-:S11]  /*0d00*/  ISETP.LT.OR P1, PT, R9, RZ, P1 ;  /* 0x000000ff0900720c */ /* 0x000fd60000f21670 */
[----:B------:R-:W0:Y:S08]  /*0d10*/  @!P0 LDC.64 R4, c[0x0][0x380] ;  /* 0x0000e000ff048b82 */ /* 0x000e300000000a00 */
[----:B------:R-:W1:Y:S01]  /*0d20*/  @!P1 LDC.64 R6, c[0x0][0x380] ;  /* 0x0000e000ff069b82 */ /* 0x000e620000000a00 */
[----:B0-----:R-:W-:-:S06]  /*0d30*/  @!P0 IMAD.WIDE.U32 R4, R11, 0x4, R4 ;  /* 0x000000040b048825 */ /* 0x001fcc00078e0004 */
[----:B------:R-:W2:Y:S01]  /*0d40*/  @!P0 LDG.E R5, desc[UR8][R4.64] ;  /* 0x0000000804058981 */ /* 0x000ea2000c1e1900 */
[----:B-1----:R-:W-:-:S06]  /*0d50*/  @!P1 IMAD.WIDE.U32 R6, R9, 0x4, R6 ;  /* 0x0000000409069825 */ /* 0x002fcc00078e0006 */
[----:B------:R-:W3:Y:S01]  /*0d60*/  @!P1 LDG.E R7, desc[UR8][R6.64] ;  /* 0x0000000806079981 */ /* 0x000ee2000c1e1900 */
[----:B------:R-:W-:Y:S01]  /*0d70*/  UIADD3 UR4, UPT, UPT, UR4, 0x2, URZ ;  /* 0x0000000204047890 */ /* 0x000fe2000fffe0ff */
[----:B--2---:R-:W-:-:S04]  /*0d80*/  @!P0 FADD R2, R2, R5 ;  /* 0x0000000502028221 */ /* 0x004fc80000000000 */
[----:B---3--:R-:W-:-:S07]  /*0d90*/  @!P1 FADD R2, R2, R7 ;  /* 0x0000000702029221 */ /* 0x008fce0000000000 */
.L_x_6:
[----:B------:R-:W-:Y:S05]  /*0da0*/  BRA.U UP1, `(.L_x_2) ;  /* 0x0000000101347547 */ /* 0x000fea000b800000 */
[----:B------:R-:W0:Y:S01]  /*0db0*/  LDCU.64 UR6, c[0x0][0x3a0] ;  /* 0x00007400ff0677ac */ /* 0x000e220008000a00 */
[----:B------:R-:W-:Y:S01]  /*0dc0*/  VIADD R3, R3, UR4 ;  /* 0x0000000403037c36 */ /* 0x000fe20008000000 */
[----:B------:R-:W-:Y:S04]  /*0dd0*/  BSSY.RECONVERGENT B0, `(.L_x_2) ;  /* 0x000000a000007945 */ /* 0x000fe80003800200 */
[----:B------:R-:W-:Y:S02]  /*0de0*/  SHF.R.S32.HI R4, RZ, 0x1f, R3 ;  /* 0x0000001fff047819 */ /* 0x000fe40000011403 */
[----:B0-----:R-:W-:-:S04]  /*0df0*/  ISETP.GE.U32.AND P0, PT, R3, UR6, PT ;  /* 0x0000000603007c0c */ /* 0x001fc8000bf06070 */
[----:B------:R-:W-:-:S04]  /*0e00*/  ISETP.GE.U32.AND.EX P0, PT, R4, UR7, PT, P0 ;  /* 0x0000000704007c0c */ /* 0x000fc8000bf06100 */
[----:B------:R-:W-:-:S13]  /*0e10*/  ISETP.LT.OR P0, PT, R3, RZ, P0 ;  /* 0x000000ff0300720c */ /* 0x000fda0000701670 */
[----:B------:R-:W-:Y:S05]  /*0e20*/  @P0 BRA `(.L_x_7) ;  /* 0x0000000000100947 */ /* 0x000fea0003800000 */
[----:B------:R-:W0:Y:S02]  /*0e30*/  LDC.64 R4, c[0x0][0x380] ;  /* 0x0000e000ff047b82 */ /* 0x000e240000000a00 */
[----:B0-----:R-:W-:-:S06]  /*0e40*/  IMAD.WIDE.U32 R4, R3, 0x4, R4 ;  /* 0x0000000403047825 */ /* 0x001fcc00078e0004 */
[----:B------:R-:W2:Y:S02]  /*0e50*/  LDG.E R5, desc[UR8][R4.64] ;  /* 0x0000000804057981 */ /* 0x000ea4000c1e1900 */
[----:B--2---:R-:W-:-:S07]  /*0e60*/  FADD R2, R2, R5 ;  /* 0x0000000502027221 */ /* 0x004fce0000000000 */
.L_x_7:
[----:B------:R-:W-:Y:S05]  /*0e70*/  BSYNC.RECONVERGENT B0 ;  /* 0x0000000000007941 */ /* 0x000fea0003800200 */
.L_x_2:
[----:B------:R-:W0:Y:S01]  /*0e80*/  LDCU UR4, c[0x0][0x388] ;  /* 0x00007100ff0477ac */ /* 0x000e220008000800 */
[----:B------:R-:W-:Y:S01]  /*0e90*/  BSSY.RECONVERGENT B0, `(.L_x_8) ;  /* 0x000000e000007945 */ /* 0x000fe20003800200 */
[----:B0-----:R-:W-:-:S04]  /*0ea0*/  I2FP.F32.S32 R5, UR4 ;  /* 0x0000000400057c45 */ /* 0x001fc80008201400 */
[----:B------:R-:W0:Y:S08]  /*0eb0*/  MUFU.RCP R4, R5 ;  /* 0x0000000500047308 */ /* 0x000e300000001000 */
[----:B------:R-:W1:Y:S01]  /*0ec0*/  FCHK P0, R2, R5 ;  /* 0x0000000502007302 */ /* 0x000e620000000000 */
[----:B0-----:R-:W-:-:S04]  /*0ed0*/  FFMA R3, -R5, R4, 1 ;  /* 0x3f80000005037423 */ /* 0x001fc80000000104 */
[----:B------:R-:W-:-:S04]  /*0ee0*/  FFMA R3, R4, R3, R4 ;  /* 0x0000000304037223 */ /* 0x000fc80000000004 */
[----:B------:R-:W-:-:S04]  /*0ef0*/  FFMA R4, R3, R2, RZ ;  /* 0x0000000203047223 */ /* 0x000fc800000000ff */
[----:B------:R-:W-:-:S04]  /*0f00*/  FFMA R7, -R5, R4, R2 ;  /* 0x0000000405077223 */ /* 0x000fc80000000102 */
[----:B------:R-:W-:Y:S01]  /*0f10*/  FFMA R7, R3, R7, R4 ;  /* 0x0000000703077223 */ /* 0x000fe20000000004 */
[----:B-1----:R-:W-:Y:S06]  /*0f20*/  @!P0 BRA `(.L_x_9) ;  /* 0x0000000000108947 */ /* 0x002fec0003800000 */
[----:B------:R-:W-:Y:S01]  /*0f30*/  IMAD.MOV.U32 R3, RZ, RZ, R2 ;  /* 0x000000ffff037224 */ /* 0x000fe200078e0002 */
[----:B------:R-:W-:-:S07]  /*0f40*/  MOV R4, 0xf60 ;  /* 0x00000f6000047802 */ /* 0x000fce0000000f00 */
[----:B------:R-:W-:Y:S05]  /*0f50*/  CALL.REL.NOINC `($__internal_1_$__cuda_sm3x_div_rn_noftz_f32_slowpath) ;  /* 0x0000000400147944 */ /* 0x000fea0003c00000 */
[----:B------:R-:W-:-:S07]  /*0f60*/  IMAD.MOV.U32 R7, RZ, RZ, R2 ;  /* 0x000000ffff077224 */ /* 0x000fce00078e0002 */
.L_x_9:
[----:B------:R-:W-:Y:S05]  /*0f70*/  BSYNC.RECONVERGENT B0 ;  /* 0x0000000000007941 */ /* 0x000fea0003800200 */
.L_x_8:
[----:B------:R-:W0:Y:S02]  /*0f80*/  LDC.64 R2, c[0x0][0x398] ;  /* 0x0000e600ff027b82 */ /* 0x000e240000000a00 */
[----:B0-----:R-:W-:-:S05]  /*0f90*/  IMAD.WIDE R2, R0, 0x4, R2 ;  /* 0x0000000400027825 */ /* 0x001fca00078e0202 */
[----:B------:R-:W-:Y:S01]  /*0fa0*/  STG.E desc[UR8][R2.64], R7 ;  /* 0x0000000702007986 */ /* 0x000fe2000c101908 */
[----:B------:R-:W-:Y:S05]  /*0fb0*/  EXIT ;  /* 0x000000000000794d */ /* 0x000fea0003800000 */
        .weak           $__internal_0_$__cuda_sm20_div_u64
        .type           $__internal_0_$__cuda_sm20_div_u64,@function
        .size           $__internal_0_$__cuda_sm20_div_u64,($__internal_1_$__cuda_sm3x_div_rn_noftz_f32_slowpath - $__internal_0_$__cuda_sm20_div_u64)
$__internal_0_$__cuda_sm20_div_u64:
[----:B------:R-:W0:Y:S02]  /*0fc0*/  LDC R2, c[0x0][0x38c] ;  /* 0x0000e300ff027b82 */ /* 0x000e240000000800 */
[----:B0-----:R-:W0:Y:S08]  /*0fd0*/  I2F.U64.RP R7, R2 ;  /* 0x0000000200077312 */ /* 0x001e300000309000 */
[----:B0-----:R-:W0:Y:S02]  /*0fe0*/  MUFU.RCP R7, R7 ;  /* 0x0000000700077308 */ /* 0x001e240000001000 */
[----:B0-----:R-:W-:-:S06]  /*0ff0*/  IADD3 R8, PT, PT, R7, 0x1ffffffe, RZ ;  /* 0x1ffffffe07087810 */ /* 0x001fcc0007ffe0ff */
[----:B------:R-:W0:Y:S02]  /*1000*/  F2I.U64.TRUNC R8, R8 ;  /* 0x0000000800087311 */ /* 0x000e24000020d800 */
[----:B0-----:R-:W-:-:S04]  /*1010*/  IMAD.WIDE.U32 R10, R8, R2, RZ ;  /* 0x00000002080a7225 */ /* 0x001fc800078e00ff */
[----:B------:R-:W-:Y:S01]  /*1020*/  IMAD R11, R8, R3, R11 ;  /* 0x00000003080b7224 */ /* 0x000fe200078e020b */
[----:B------:R-:W-:-:S03]  /*1030*/  IADD3 R13, P0, PT, RZ, -R10, RZ ;  /* 0x8000000aff0d7210 */ /* 0x000fc60007f1e0ff */
[----:B------:R-:W-:Y:S02]  /*1040*/  IMAD R11, R9, R2, R11 ;  /* 0x00000002090b7224 */ /* 0x000fe400078e020b */
[----:B------:R-:W-:-:S04]  /*1050*/  IMAD.HI.U32 R10, R8, R13, RZ ;  /* 0x0000000d080a7227 */ /* 0x000fc800078e00ff */
[----:B------:R-:W-:Y:S02]  /*1060*/  IMAD.X R15, RZ, RZ, ~R11, P0 ;  /* 0x000000ffff0f7224 */ /* 0x000fe400000e0e0b */
[----:B------:R-:W-:Y:S02]  /*1070*/  IMAD.MOV.U32 R11, RZ, RZ, R8 ;  /* 0x000000ffff0b7224 */ /* 0x000fe400078e0008 */
[-C--:B------:R-:W-:Y:S02]  /*1080*/  IMAD R17, R9, R15.reuse, RZ ;  /* 0x0000000f09117224 */ /* 0x080fe400078e02ff */
[----:B------:R-:W-:-:S04]  /*1090*/  IMAD.WIDE.U32 R10, P0, R8, R15, R10 ;  /* 0x0000000f080a7225 */ /* 0x000fc8000780000a */
[----:B------:R-:W-:-:S04]  /*10a0*/  IMAD.HI.U32 R7, R9, R15, RZ ;  /* 0x0000000f09077227 */ /* 0x000fc800078e00ff */
[----:B------:R-:W-:-:S04]  /*10b0*/  IMAD.HI.U32 R10, P1, R9, R13, R10 ;  /* 0x0000000d090a7227 */ /* 0x000fc8000782000a */
[----:B------:R-:W-:Y:S01]  /*10c0*/  IMAD.X R7, R7, 0x1, R9, P0 ;  /* 0x0000000107077824 */ /* 0x000fe200000e0609 */
[----:B------:R-:W-:-:S04]  /*10d0*/  IADD3 R11, P2, PT, R17, R10, RZ ;  /* 0x0000000a110b7210 */ /* 0x000fc80007f5e0ff */
[----:B------:R-:W-:Y:S01]  /*10e0*/  IADD3.X R7, PT, PT, RZ, RZ, R7, P2, P1 ;  /* 0x000000ffff077210 */ /* 0x000fe200017e2407 */
[----:B------:R-:W-:-:S04]  /*10f0*/  IMAD.WIDE.U32 R8, R11, R2, RZ ;  /* 0x000000020b087225 */ /* 0x000fc800078e00ff */
[----:B------:R-:W-:Y:S01]  /*1100*/  IMAD R9, R11, R3, R9 ;  /* 0x000000030b097224 */ /* 0x000fe200078e0209 */
[----:B------:R-:W-:-:S03]  /*1110*/  IADD3 R13, P0, PT, RZ, -R8, RZ ;  /* 0x80000008ff0d7210 */ /* 0x000fc60007f1e0ff */
[----:B------:R-:W-:Y:S02]  /*1120*/  IMAD R9, R7, R2, R9 ;  /* 0x0000000207097224 */ /* 0x000fe400078e0209 */
[----:B------:R-:W-:-:S04]  /*1130*/  IMAD.HI.U32 R10, R11, R13, RZ ;  /* 0x0000000d0b0a7227 */ /* 0x000fc800078e00ff */
[----:B------:R-:W-:Y:S02]  /*1140*/  IMAD.X R8, RZ, RZ, ~R9, P0 ;  /* 0x000000ffff087224 */ /* 0x000fe400000e0e09 */
[----:B------:R-:W-:Y:S02]  /*1150*/  IMAD.MOV.U32 R9, RZ, RZ, RZ ;  /* 0x000000ffff097224 */ /* 0x000fe400078e00ff */
[----:B------:R-:W-:-:S04]  /*1160*/  IMAD.WIDE.U32 R10, P0, R11, R8, R10 ;  /* 0x000000080b0a7225 */ /* 0x000fc8000780000a */
[C---:B------:R-:W-:Y:S02]  /*1170*/  IMAD R12, R7.reuse, R8, RZ ;  /* 0x00000008070c7224 */ /* 0x040fe400078e02ff */
[----:B------:R-:W-:-:S04]  /*1180*/  IMAD.HI.U32 R11, P1, R7, R13, R10 ;  /* 0x0000000d070b7227 */ /* 0x000fc8000782000a */
[----:B------:R-:W-:Y:S01]  /*1190*/  IMAD.HI.U32 R8, R7, R8, RZ ;  /* 0x0000000807087227 */ /* 0x000fe200078e00ff */
[----:B------:R-:W-:-:S03]  /*11a0*/  IADD3 R11, P2, PT, R12, R11, RZ ;  /* 0x0000000b0c0b7210 */ /* 0x000fc60007f5e0ff */
[----:B------:R-:W-:Y:S02]  /*11b0*/  IMAD.X R7, R8, 0x1, R7, P0 ;  /* 0x0000000108077824 */ /* 0x000fe400000e0607 */
[----:B------:R-:W-:-:S03]  /*11c0*/  IMAD.HI.U32 R8, R11, R4, RZ ;  /* 0x000000040b087227 */ /* 0x000fc600078e00ff */
[----:B------:R-:W-:Y:S01]  /*11d0*/  IADD3.X R7, PT, PT, RZ, RZ, R7, P2, P1 ;  /* 0x000000ffff077210 */ /* 0x000fe200017e2407 */
[----:B------:R-:W-:-:S04]  /*11e0*/  IMAD.WIDE.U32 R8, R11, R5, R8 ;  /* 0x000000050b087225 */ /* 0x000fc800078e0008 */
[C---:B------:R-:W-:Y:S02]  /*11f0*/  IMAD R11, R7.reuse, R5, RZ ;  /* 0x00000005070b7224 */ /* 0x040fe400078e02ff */
[----:B------:R-:W-:-:S04]  /*1200*/  IMAD.HI.U32 R8, P0, R7, R4, R8 ;  /* 0x0000000407087227 */ /* 0x000fc80007800008 */
[----:B------:R-:W-:Y:S01]  /*1210*/  IMAD.HI.U32 R7, R7, R5, RZ ;  /* 0x0000000507077227 */ /* 0x000fe200078e00ff */
[----:B------:R-:W-:-:S03]  /*1220*/  IADD3 R11, P1, PT, R11, R8, RZ ;  /* 0x000000080b0b7210 */ /* 0x000fc60007f3e0ff */
[----:B------:R-:W-:Y:S02]  /*1230*/  IMAD.X R7, RZ, RZ, R7, P0 ;  /* 0x000000ffff077224 */ /* 0x000fe400000e0607 */
[----:B------:R-:W-:-:S03]  /*1240*/  IMAD.WIDE.U32 R8, R11, R2, RZ ;  /* 0x000000020b087225 */ /* 0x000fc600078e00ff */
[----:B------:R-:W-:Y:S01]  /*1250*/  IADD3.X R7, PT, PT, RZ, R7, RZ, P1, !PT ;  /* 0x00000007ff077210 */ /* 0x000fe20000ffe4ff */
[----:B------:R-:W-:Y:S01]  /*1260*/  IMAD R9, R11, R3, R9 ;  /* 0x000000030b097224 */ /* 0x000fe200078e0209 */
[----:B------:R-:W-:-:S03]  /*1270*/  IADD3 R13, P1, PT, -R8, R4, RZ ;  /* 0x00000004080d7210 */ /* 0x000fc60007f3e1ff */
[-C--:B------:R-:W-:Y:S01]  /*1280*/  IMAD R4, R7, R2.reuse, R9 ;  /* 0x0000000207047224 */ /* 0x080fe200078e0209 */
[-C--:B------:R-:W-:Y:S01]  /*1290*/  ISETP.GE.U32.AND P0, PT, R13, R2.reuse, PT ;  /* 0x000000020d00720c */ /* 0x080fe20003f06070 */
[----:B------:R-:W-:Y:S02]  /*12a0*/  IMAD.MOV.U32 R7, RZ, RZ, 0x0 ;  /* 0x00000000ff077424 */ /* 0x000fe400078e00ff */
[----:B------:R-:W-:Y:S01]  /*12b0*/  IMAD.X R10, R5, 0x1, ~R4, P1 ;  /* 0x00000001050a7824 */ /* 0x000fe200008e0e04 */
[----:B------:R-:W-:Y:S01]  /*12c0*/  IADD3 R5, P1, PT, R13, -R2, RZ ;  /* 0x800000020d057210 */ /* 0x000fe20007f3e0ff */
[----:B------:R-:W-:-:S03]  /*12d0*/  VIADD R4, R11, 0x1 ;  /* 0x000000010b047836 */ /* 0x000fc60000000000 */
[C---:B------:R-:W-:Y:S01]  /*12e0*/  ISETP.GE.U32.AND.EX P0, PT, R10.reuse, R3, PT, P0 ;  /* 0x000000030a00720c */ /* 0x040fe20003f06100 */
[----:B------:R-:W-:Y:S01]  /*12f0*/  IMAD.X R8, R10, 0x1, ~R3, P1 ;  /* 0x000000010a087824 */ /* 0x000fe200008e0e03 */
[----:B------:R-:W-:Y:S02]  /*1300*/  ISETP.NE.U32.AND P1, PT, R2, RZ, PT ;  /* 0x000000ff0200720c */ /* 0x000fe40003f25070 */
[----:B------:R-:W-:Y:S02]  /*1310*/  SEL R5, R5, R13, P0 ;  /* 0x0000000d05057207 */ /* 0x000fe40000000000 */
[----:B------:R-:W-:Y:S02]  /*1320*/  SEL R11, R4, R11, P0 ;  /* 0x0000000b040b7207 */ /* 0x000fe40000000000 */
[----:B------:R-:W-:Y:S02]  /*1330*/  SEL R8, R8, R10, P0 ;  /* 0x0000000a08087207 */ /* 0x000fe40000000000 */
[----:B------:R-:W-:Y:S01]  /*1340*/  ISETP.GE.U32.AND P0, PT, R5, R2, PT ;  /* 0x000000020500720c */ /* 0x000fe20003f06070 */
[----:B------:R-:W-:Y:S01]  /*1350*/  VIADD R2, R11, 0x1 ;  /* 0x000000010b027836 */ /* 0x000fe20000000000 */
[----:B------:R-:W-:-:S02]  /*1360*/  ISETP.NE.AND.EX P1, PT, R3, RZ, PT, P1 ;  /* 0x000000ff0300720c */ /* 0x000fc40003f25310 */
[----:B------:R-:W-:-:S04]  /*1370*/  ISETP.GE.U32.AND.EX P0, PT, R8, R3, PT, P0 ;  /* 0x000000030800720c */ /* 0x000fc80003f06100 */
[----:B------:R-:W-:-:S04]  /*1380*/  SEL R3, R2, R11, P0 ;  /* 0x0000000b02037207 */ /* 0x000fc80000000000 */
[----:B------:R-:W-:Y:S01]  /*1390*/  SEL R3, R3, 0xffffffff, P1 ;  /* 0xffffffff03037807 */ /* 0x000fe20000800000 */
[----:B------:R-:W-:Y:S06]  /*13a0*/  RET.REL.NODEC R6 `(_Z6kernelPKfiiiPfm) ;  /* 0xffffffec06147950 */ /* 0x000fec0003c3ffff */
        .weak           $__internal_1_$__cuda_sm3x_div_rn_noftz_f32_slowpath
        .type           $__internal_1_$__cuda_sm3x_div_rn_noftz_f32_slowpath,@function
        .size           $__internal_1_$__cuda_sm3x_div_rn_noftz_f32_slowpath,(.L_x_23 - $__internal_1_$__cuda_sm3x_div_rn_noftz_f32_slowpath)
$__internal_1_$__cuda_sm3x_div_rn_noftz_f32_slowpath:
[----:B------:R-:W-:Y:S01]  /*13b0*/  SHF.R.U32.HI R6, RZ, 0x17, R5 ;  /* 0x00000017ff067819 */ /* 0x000fe20000011605 */
[----:B------:R-:W-:Y:S01]  /*13c0*/  BSSY.RECONVERGENT B1, `(.L_x_10) ;  /* 0x0000063000017945 */ /* 0x000fe20003800200 */
[----:B------:R-:W-:Y:S02]  /*13d0*/  SHF.R.U32.HI R2, RZ, 0x17, R3 ;  /* 0x00000017ff027819 */ /* 0x000fe40000011603 */
[----:B------:R-:W-:Y:S02]  /*13e0*/  LOP3.LUT R6, R6, 0xff, RZ, 0xc0, !PT ;  /* 0x000000ff06067812 */ /* 0x000fe400078ec0ff */
[----:B------:R-:W-:-:S03]  /*13f0*/  LOP3.LUT R10, R2, 0xff, RZ, 0xc0, !PT ;  /* 0x000000ff020a7812 */ /* 0x000fc600078ec0ff */
[----:B------:R-:W-:Y:S02]  /*1400*/  VIADD R8, R6, 0xffffffff ;  /* 0xffffffff06087836 */ /* 0x000fe40000000000 */
[----:B------:R-:W-:-:S03]  /*1410*/  VIADD R9, R10, 0xffffffff ;  /* 0xffffffff0a097836 */ /* 0x000fc60000000000 */
[----:B------:R-:W-:-:S04]  /*1420*/  ISETP.GT.U32.AND P0, PT, R8, 0xfd, PT ;  /* 0x000000fd0800780c */ /* 0x000fc80003f04070 */
[----:B------:R-:W-:-:S13]  /*1430*/  ISETP.GT.U32.OR P0, PT, R9, 0xfd, P0 ;  /* 0x000000fd0900780c */ /* 0x000fda0000704470 */
[----:B------:R-:W-:Y:S01]  /*1440*/  @!P0 MOV R7, RZ ;  /* 0x000000ff00078202 */ /* 0x000fe20000000f00 */
[----:B------:R-:W-:Y:S06]  /*1450*/  @!P0 BRA `(.L_x_11) ;  /* 0x0000000000608947 */ /* 0x000fec0003800000 */
[----:B------:R-:W-:Y:S01]  /*1460*/  FSETP.GTU.FTZ.AND P0, PT, |R3|, +INF , PT ;  /* 0x7f8000000300780b */ /* 0x000fe20003f1c200 */
[----:B------:R-:W-:Y:S01]  /*1470*/  IMAD.MOV.U32 R2, RZ, RZ, R5 ;  /* 0x000000ffff027224 */ /* 0x000fe200078e0005 */
[----:B------:R-:W-:-:S04]  /*1480*/  FSETP.GTU.FTZ.AND P1, PT, |R5|, +INF , PT ;  /* 0x7f8000000500780b */ /* 0x000fc80003f3c200 */
[----:B------:R-:W-:-:S13]  /*1490*/  PLOP3.LUT P0, PT, P0, P1, PT, 0xf8, 0x8f ;  /* 0x00000000008f781c */ /* 0x000fda0000703f70 */
[----:B------:R-:W-:Y:S05]  /*14a0*/  @P0 BRA `(.L_x_12) ;  /* 0x00000004004c0947 */ /* 0x000fea0003800000 */
[----:B------:R-:W-:-:S13]  /*14b0*/  LOP3.LUT P0, RZ, R5, 0x7fffffff, R3, 0xc8, !PT ;  /* 0x7fffffff05ff7812 */ /* 0x000fda000780c803 */
[----:B------:R-:W-:Y:S05]  /*14c0*/  @!P0 BRA `(.L_x_13) ;  /* 0x00000004003c8947 */ /* 0x000fea0003800000 */
[C---:B------:R-:W-:Y:S02]  /*14d0*/  FSETP.NEU.FTZ.AND P1, PT, |R3|.reuse, +INF , PT ;  /* 0x7f8000000300780b */ /* 0x040fe40003f3d200 */
[----:B------:R-:W-:Y:S02]  /*14e0*/  FSETP.NEU.FTZ.AND P0, PT, |R2|, +INF , PT ;  /* 0x7f8000000200780b */ /* 0x000fe40003f1d200 */
[----:B------:R-:W-:-:S11]  /*14f0*/  FSETP.NEU.FTZ.AND P2, PT, |R3|, +INF , PT ;  /* 0x7f8000000300780b */ /* 0x000fd60003f5d200 */
[----:B------:R-:W-:Y:S05]  /*1500*/  @!P0 BRA !P1, `(.L_x_13) ;  /* 0x00000004002c8947 */ /* 0x000fea0004800000 */
[----:B------:R-:W-:-:S04]  /*1510*/  LOP3.LUT P1, RZ, R3, 0x7fffffff, RZ, 0xc0, !PT ;  /* 0x7fffffff03ff7812 */ /* 0x000fc8000782c0ff */
[----:B------:R-:W-:-:S13]  /*1520*/  PLOP3.LUT P0, PT, P0, P1, PT, 0x2f, 0xf2 ;  /* 0x0000000000f2781c */ /* 0x000fda0000702577 */
[----:B------:R-:W-:Y:S05]  /*1530*/  @P0 BRA `(.L_x_14) ;  /* 0x0000000400180947 */ /* 0x000fea0003800000 */
[----:B------:R-:W-:-:S04]  /*1540*/  LOP3.LUT P0, RZ, R5, 0x7fffffff, RZ, 0xc0, !PT ;  /* 0x7fffffff05ff7812 */ /* 0x000fc8000780c0ff */
[----:B------:R-:W-:-:S13]  /*1550*/  PLOP3.LUT P0, PT, P2, P0, PT, 0x2f, 0xf2 ;  /* 0x0000000000f2781c */ /* 0x000fda0001700577 */
[----:B------:R-:W-:Y:S05]  /*1560*/  @P0 BRA `(.L_x_15) ;  /* 0x0000000400000947 */ /* 0x000fea0003800000 */
[----:B------:R-:W-:Y:S02]  /*1570*/  ISETP.GE.AND P0, PT, R9, RZ, PT ;  /* 0x000000ff0900720c */ /* 0x000fe40003f06270 */
[----:B------:R-:W-:-:S11]  /*1580*/  ISETP.GE.AND P1, PT, R8, RZ, PT ;  /* 0x000000ff0800720c */ /* 0x000fd60003f26270 */
[----:B------:R-:W-:Y:S02]  /*1590*/  @P0 IMAD.MOV.U32 R7, RZ, RZ, RZ ;  /* 0x000000ffff070224 */ /* 0x000fe400078e00ff */
[----:B------:R-:W-:Y:S01]  /*15a0*/  @!P0 FFMA R3, R3, 1.84467440737095516160e+19, RZ ;  /* 0x5f80000003038823 */ /* 0x000fe200000000ff */
[----:B------:R-:W-:Y:S02]  /*15b0*/  @!P0 IMAD.MOV.U32 R7, RZ, RZ, -0x40 ;  /* 0xffffffc0ff078424 */ /* 0x000fe400078e00ff */
[----:B------:R-:W-:Y:S02]  /*15c0*/  @!P1 FFMA R5, R2, 1.84467440737095516160e+19, RZ ;  /* 0x5f80000002059823 */ /* 0x000fe400000000ff */
[----:B------:R-:W-:-:S07]  /*15d0*/  @!P1 VIADD R7, R7, 0x40 ;  /* 0x0000004007079836 */ /* 0x000fce0000000000 */
.L_x_11:
[----:B------:R-:W-:Y:S01]  /*15e0*/  LEA R2, R6, 0xc0800000, 0x17 ;  /* 0xc080000006027811 */ /* 0x000fe200078eb8ff */
[----:B------:R-:W-:Y:S04]  /*15f0*/  BSSY.RECONVERGENT B2, `(.L_x_16) ;  /* 0x0000036000027945 */ /* 0x000fe80003800200 */
[----:B------:R-:W-:Y:S02]  /*1600*/  IMAD.IADD R8, R5, 0x1, -R2 ;  /* 0x0000000105087824 */ /* 0x000fe400078e0a02 */
[----:B------:R-:W-:Y:S02]  /*1610*/  VIADD R5, R10, 0xffffff81 ;  /* 0xffffff810a057836 */ /* 0x000fe40000000000 */
[----:B------:R-:W0:Y:S01]  /*1620*/  MUFU.RCP R9, R8 ;  /* 0x0000000800097308 */ /* 0x000e220000001000 */
[----:B------:R-:W-:Y:S01]  /*1630*/  FADD.FTZ R11, -R8, -RZ ;  /* 0x800000ff080b7221 */ /* 0x000fe20000010100 */
[C---:B------:R-:W-:Y:S01]  /*1640*/  IMAD R2, R5.reuse, -0x800000, R3 ;  /* 0xff80000005027824 */ /* 0x040fe200078e0203 */
[----:B------:R-:W-:-:S05]  /*1650*/  IADD3 R6, PT, PT, R5, 0x7f, -R6 ;  /* 0x0000007f05067810 */ /* 0x000fca0007ffe806 */
[----:B------:R-:W-:Y:S02]  /*1660*/  IMAD.IADD R6, R6, 0x1, R7 ;  /* 0x0000000106067824 */ /* 0x000fe400078e0207 */
[----:B0-----:R-:W-:-:S04]  /*1670*/  FFMA R10, R9, R11, 1 ;  /* 0x3f800000090a7423 */ /* 0x001fc8000000000b */
[----:B------:R-:W-:-:S04]  /*1680*/  FFMA R12, R9, R10, R9 ;  /* 0x0000000a090c7223 */ /* 0x000fc80000000009 */
[----:B------:R-:W-:-:S04]  /*1690*/  FFMA R3, R2, R12, RZ ;  /* 0x0000000c02037223 */ /* 0x000fc800000000ff */
[----:B------:R-:W-:-:S04]  /*16a0*/  FFMA R10, R11, R3, R2 ;  /* 0x000000030b0a7223 */ /* 0x000fc80000000002 */
[----:B------:R-:W-:-:S04]  /*16b0*/  FFMA R9, R12, R10, R3 ;  /* 0x0000000a0c097223 */ /* 0x000fc80000000003 */
[----:B------:R-:W-:-:S04]  /*16c0*/  FFMA R10, R11, R9, R2 ;  /* 0x000000090b0a7223 */ /* 0x000fc80000000002 */
[----:B------:R-:W-:-:S05]  /*16d0*/  FFMA R2, R12, R10, R9 ;  /* 0x0000000a0c027223 */ /* 0x000fca0000000009 */
[----:B------:R-:W-:-:S04]  /*16e0*/  SHF.R.U32.HI R3, RZ, 0x17, R2 ;  /* 0x00000017ff037819 */ /* 0x000fc80000011602 */
[----:B------:R-:W-:-:S04]  /*16f0*/  LOP3.LUT R3, R3, 0xff, RZ, 0xc0, !PT ;  /* 0x000000ff03037812 */ /* 0x000fc800078ec0ff */
[----:B------:R-:W-:-:S05]  /*1700*/  IADD3 R7, PT, PT, R3, R6, RZ ;  /* 0x0000000603077210 */ /* 0x000fca0007ffe0ff */
[----:B------:R-:W-:-:S05]  /*1710*/  VIADD R3, R7, 0xffffffff ;  /* 0xffffffff07037836 */ /* 0x000fca0000000000 */
[----:B------:R-:W-:-:S13]  /*1720*/  ISETP.GE.U32.AND P0, PT, R3, 0xfe, PT ;  /* 0x000000fe0300780c */ /* 0x000fda0003f06070 */
[----:B------:R-:W-:Y:S05]  /*1730*/  @!P0 BRA `(.L_x_17) ;  /* 0x0000000000808947 */ /* 0x000fea0003800000 */
[----:B------:R-:W-:-:S13]  /*1740*/  ISETP.GT.AND P0, PT, R7, 0xfe, PT ;  /* 0x000000fe0700780c */ /* 0x000fda0003f04270 */
[----:B------:R-:W-:Y:S05]  /*1750*/  @P0 BRA `(.L_x_18) ;  /* 0x00000000006c0947 */ /* 0x000fea0003800000 */
[----:B------:R-:W-:-:S13]  /*1760*/  ISETP.GE.AND P0, PT, R7, 0x1, PT ;  /* 0x000000010700780c */ /* 0x000fda0003f06270 */
[----:B------:R-:W-:Y:S05]  /*1770*/  @P0 BRA `(.L_x_19) ;  /* 0x0000000000740947 */ /* 0x000fea0003800000 */
[----:B------:R-:W-:Y:S02]  /*1780*/  ISETP.GE.AND P0, PT, R7, -0x18, PT ;  /* 0xffffffe80700780c */ /* 0x000fe40003f06270 */
[----:B------:R-:W-:-:S11]  /*1790*/  LOP3.LUT R2, R2, 0x80000000, RZ, 0xc0, !PT ;  /* 0x8000000002027812 */ /* 0x000fd600078ec0ff */
[----:B------:R-:W-:Y:S05]  /*17a0*/  @!P0 BRA `(.L_x_19) ;  /* 0x0000000000688947 */ /* 0x000fea0003800000 */
[CCC-:B------:R-:W-:Y:S01]  /*17b0*/  FFMA.RZ R3, R12.reuse, R10.reuse, R9.reuse ;  /* 0x0000000a0c037223 */ /* 0x1c0fe2000000c009 */
[C---:B------:R-:W-:Y:S02]  /*17c0*/  VIADD R8, R7.reuse, 0x20 ;  /* 0x0000002007087836 */ /* 0x040fe40000000000 */
[CCC-:B------:R-:W-:Y:S01]  /*17d0*/  FFMA.RM R6, R12.reuse, R10.reuse, R9.reuse ;  /* 0x0000000a0c067223 */ /* 0x1c0fe20000004009 */
[----:B------:R-:W-:Y:S02]  /*17e0*/  ISETP.NE.AND P2, PT, R7, RZ, PT ;  /* 0x000000ff0700720c */ /* 0x000fe40003f45270 */
[----:B------:R-:W-:Y:S01]  /*17f0*/  LOP3.LUT R5, R3, 0x7fffff, RZ, 0xc0, !PT ;  /* 0x007fffff03057812 */ /* 0x000fe200078ec0ff */
[----:B------:R-:W-:Y:S01]  /*1800*/  FFMA.RP R3, R12, R10, R9 ;  /* 0x0000000a0c037223 */ /* 0x000fe20000008009 */
[----:B------:R-:W-:Y:S01]  /*1810*/  ISETP.NE.AND P1, PT, R7, RZ, PT ;  /* 0x000000ff0700720c */ /* 0x000fe20003f25270 */
[----:B------:R-:W-:Y:S01]  /*1820*/  IMAD.MOV R7, RZ, RZ, -R7 ;  /* 0x000000ffff077224 */ /* 0x000fe200078e0a07 */
[----:B------:R-:W-:-:S02]  /*1830*/  LOP3.LUT R5, R5, 0x800000, RZ, 0xfc, !PT ;  /* 0x0080000005057812 */ /* 0x000fc400078efcff */
[----:B------:R-:W-:Y:S02]  /*1840*/  FSETP.NEU.FTZ.AND P0, PT, R3, R6, PT ;  /* 0x000000060300720b */ /* 0x000fe40003f1d000 */
[----:B------:R-:W-:Y:S02]  /*1850*/  SHF.L.U32 R8, R5, R8, RZ ;  /* 0x0000000805087219 */ /* 0x000fe400000006ff */
[----:B------:R-:W-:Y:S02]  /*1860*/  SEL R6, R7, RZ, P2 ;  /* 0x000000ff07067207 */ /* 0x000fe40001000000 */
[----:B------:R-:W-:Y:S02]  /*1870*/  ISETP.NE.AND P1, PT, R8, RZ, P1 ;  /* 0x000000ff0800720c */ /* 0x000fe40000f25270 */
[----:B------:R-:W-:Y:S02]  /*1880*/  SHF.R.U32.HI R6, RZ, R6, R5 ;  /* 0x00000006ff067219 */ /* 0x000fe40000011605 */
[----:B------:R-:W-:-:S02]  /*1890*/  PLOP3.LUT P0, PT, P0, P1, PT, 0xf8, 0x8f ;  /* 0x00000000008f781c */ /* 0x000fc40000703f70 */
[----:B------:R-:W-:Y:S02]  /*18a0*/  SHF.R.U32.HI R8, RZ, 0x1, R6 ;  /* 0x00000001ff087819 */ /* 0x000fe40000011606 */
[----:B------:R-:W-:-:S04]  /*18b0*/  SEL R3, RZ, 0x1, !P0 ;  /* 0x00000001ff037807 */ /* 0x000fc80004000000 */
[----:B------:R-:W-:-:S04]  /*18c0*/  LOP3.LUT R3, R3, 0x1, R8, 0xf8, !PT ;  /* 0x0000000103037812 */ /* 0x000fc800078ef808 */
[----:B------:R-:W-:-:S05]  /*18d0*/  LOP3.LUT R3, R3, R6, RZ, 0xc0, !PT ;  /* 0x0000000603037212 */ /* 0x000fca00078ec0ff */
[----:B------:R-:W-:-:S05]  /*18e0*/  IMAD.IADD R3, R8, 0x1, R3 ;  /* 0x0000000108037824 */ /* 0x000fca00078e0203 */
[----:B------:R-:W-:Y:S01]  /*18f0*/  LOP3.LUT R2, R3, R2, RZ, 0xfc, !PT ;  /* 0x0000000203027212 */ /* 0x000fe200078efcff */
[----:B------:R-:W-:Y:S06]  /*1900*/  BRA `(.L_x_19) ;  /* 0x0000000000107947 */ /* 0x000fec0003800000 */
.L_x_18:
[----:B------:R-:W-:-:S04]  /*1910*/  LOP3.LUT R2, R2, 0x80000000, RZ, 0xc0, !PT ;  /* 0x8000000002027812 */ /* 0x000fc800078ec0ff */
[----:B------:R-:W-:Y:S01]  /*1920*/  LOP3.LUT R2, R2, 0x7f800000, RZ, 0xfc, !PT ;  /* 0x7f80000002027812 */ /* 0x000fe200078efcff */
[----:B------:R-:W-:Y:S06]  /*1930*/  BRA `(.L_x_19) ;  /* 0x0000000000047947 */ /* 0x000fec0003800000 */
.L_x_17:
[----:B------:R-:W-:-:S07]  /*1940*/  IMAD R2, R6, 0x800000, R2 ;  /* 0x0080000006027824 */ /* 0x000fce00078e0202 */
.L_x_19:
[----:B------:R-:W-:Y:S05]  /*1950*/  BSYNC.RECONVERGENT B2 ;  /* 0x0000000000027941 */ /* 0x000fea0003800200 */
.L_x_16:
[----:B------:R-:W-:Y:S05]  /*1960*/  BRA `(.L_x_20) ;  /* 0x0000000000207947 */ /* 0x000fea0003800000 */
.L_x_15:
[----:B------:R-:W-:-:S04]  /*1970*/  LOP3.LUT R2, R5, 0x80000000, R3, 0x48, !PT ;  /* 0x8000000005027812 */ /* 0x000fc800078e4803 */
[----:B------:R-:W-:Y:S01]  /*1980*/  LOP3.LUT R2, R2, 0x7f800000, RZ, 0xfc, !PT ;  /* 0x7f80000002027812 */ /* 0x000fe200078efcff */
[----:B------:R-:W-:Y:S06]  /*1990*/  BRA `(.L_x_20) ;  /* 0x0000000000147947 */ /* 0x000fec0003800000 */
.L_x_14:
[----:B------:R-:W-:Y:S01]  /*19a0*/  LOP3.LUT R2, R5, 0x80000000, R3, 0x48, !PT ;  /* 0x8000000005027812 */ /* 0x000fe200078e4803 */
[----:B------:R-:W-:Y:S06]  /*19b0*/  BRA `(.L_x_20) ;  /* 0x00000000000c7947 */ /* 0x000fec0003800000 */
.L_x_13:
[----:B------:R-:W0:Y:S01]  /*19c0*/  MUFU.RSQ R2, -QNAN ;  /* 0xffc0000000027908 */ /* 0x000e220000001400 */
[----:B------:R-:W-:Y:S05]  /*19d0*/  BRA `(.L_x_20) ;  /* 0x0000000000047947 */ /* 0x000fea0003800000 */
.L_x_12:
[----:B------:R-:W-:-:S07]  /*19e0*/  FADD.FTZ R2, R3, R2 ;  /* 0x0000000203027221 */ /* 0x000fce0000010000 */
.L_x_20:
[----:B------:R-:W-:Y:S05]  /*19f0*/  BSYNC.RECONVERGENT B1 ;  /* 0x0000000000017941 */ /* 0x000fea0003800200 */
.L_x_10:
[----:B------:R-:W-:-:S04]  /*1a00*/  IMAD.MOV.U32 R5, RZ, RZ, 0x0 ;  /* 0x00000000ff057424 */ /* 0x000fc800078e00ff */
[----:B0-----:R-:W-:Y:S05]  /*1a10*/  RET.REL.NODEC R4 `(_Z6kernelPKfiiiPfm) ;  /* 0xffffffe404787950 */ /* 0x001fea0003c3ffff */
.L_x_21:
[----:B------:R-:W-:-:S00]  /*1a20*/  BRA `(.L_x_21) ;  /* 0xfffffffc00fc7947 */ /* 0x000fc0000383ffff */
[----:B------:R-:W-:-:S00]  /*1a30*/  NOP ;  /* 0x0000000000007918 */ /* 0x000fc00000000000 */
        /* <DEDUP_REMOVED lines=12> */
.L_x_23:


//--------------------- .nv.shared.reserved.0     --------------------------
	.section	.nv.shared.reserved.0,"aw",@nobits
	.weak		__nv_reservedSMEM_offset_0_alias
	.size		__nv_reservedSMEM_offset_0_alias, 0, 64
	.other		__nv_reservedSMEM_offset_0_alias,@"STO_CUDA_RESERVED_SHARED STV_DEFAULT"
__nv_reservedSMEM_offset_0_alias:
	.zero		0
	.zero		64


//--------------------- .nv.constant0._Z6kernelPKfiiiPfm --------------------------
	.section	.nv.constant0._Z6kernelPKfiiiPfm,"a",@progbits
	.sectionflags	@""
	.align	4
.nv.constant0._Z6kernelPKfiiiPfm:
	.zero		936


//--------------------- SYMBOLS --------------------------

	.type		.nv.reservedSmem.offset0,@object
	.size		.nv.reservedSmem.offset0,0x4
